	.target	sm_90a

	.elftype	@"ET_EXEC"


//--------------------- .note.nv.tkinfo           --------------------------
	.section	.note.nv.tkinfo,"",@"SHT_NOTE"
	.sectionflags	@"SHF_NOTE_NV_TKINFO"
	.tkinfo
        /*0018*/ 	.word	0x00000002
        /*0030*/ 	.string	""
        /*0030*/ 	.string	"ptxas"
        /*0030*/ 	.string	"Cuda compilation tools, release 13.0, V13.0.88"
        /*0030*/ 	.string	"Build cuda_13.0.r13.0/compiler.36424714_0"
        /*0030*/ 	.string	"-arch sm_90a -m 64 "



//--------------------- .note.nv.cuinfo           --------------------------
	.section	.note.nv.cuinfo,"",@"SHT_NOTE"
	.sectionflags	@"SHF_NOTE_NV_CUINFO"
        /*0018*/ 	.short	0x0002
        /*001a*/ 	.short	0x005a
        /*001c*/ 	.short	0x0082
	.zero		2


//--------------------- .nv.info                  --------------------------
	.section	.nv.info,"",@"SHT_CUDA_INFO"
	.align	4


	//----- nvinfo : EIATTR_REGCOUNT
	.align		4
        /*0000*/ 	.byte	0x04, 0x2f
        /*0002*/ 	.short	(.L_12 - .L_11)
	.align		4
.L_11:
        /*0004*/ 	.word	index@(_ZN7cutlass13device_kernelINS_4gemm6kernel13GemmUniversalIN4cute5tupleIJiiiiEEENS1_10collective13CollectiveMmaINS1_37MainloopSm90TmaGmmaWarpSpecializedFP8ILi3ENS5_IJNS4_1CILi1EEESB_SB_EEENS1_32KernelTmaWarpSpecializedPingpongEEENS5_IJNSA_ILi64EEENSA_ILi256EEENSA_ILi128EEEEEENS_12float_e4m3_tENS5_IJlSB_lEEESJ_SK_NS4_8TiledMMAINS4_8MMA_AtomIJNS4_4SM904GMMA31MMA_64x256x32_F32E4M3E4M3_SS_TNILNSO_7ScaleInE1ELSQ_1EEEEEENS4_6LayoutISC_NS5_IJNSA_ILi0EEESU_SU_EEEEENS5_IJNS4_10UnderscoreESX_SX_EEEEENS4_13SM90_TMA_LOADENS4_14ComposedLayoutINS4_7SwizzleILi3ELi4ELi3EEENS4_18smem_ptr_flag_bitsILi8EEENST_INS5_IJNSA_ILi8EEESH_EEENS5_IJSH_SB_EEEEEEEvNS4_8identityES10_S1A_vS1B_EENS_8epilogue10collective6detail29Sm90TmaWarpSpecializedAdapterINS1E_15DefaultEpilogueISJ_SK_SK_NS1D_6thread17LinearCombinationISJ_Li1EffLNS1I_9ScaleType4KindE0ELNS_15FloatRoundStyleE2ESJ_EENS1_15EpilogueDefaultEEEEEvvEEEEvNT_6ParamsE)
        /*0008*/ 	.word	0x000000a8


	//----- nvinfo : EIATTR_FRAME_SIZE
	.align		4
.L_12:
        /*000c*/ 	.byte	0x04, 0x11
        /*000e*/ 	.short	(.L_14 - .L_13)
	.align		4
.L_13:
        /*0010*/ 	.word	index@(_ZN7cutlass13device_kernelINS_4gemm6kernel13GemmUniversalIN4cute5tupleIJiiiiEEENS1_10collective13CollectiveMmaINS1_37MainloopSm90TmaGmmaWarpSpecializedFP8ILi3ENS5_IJNS4_1CILi1EEESB_SB_EEENS1_32KernelTmaWarpSpecializedPingpongEEENS5_IJNSA_ILi64EEENSA_ILi256EEENSA_ILi128EEEEEENS_12float_e4m3_tENS5_IJlSB_lEEESJ_SK_NS4_8TiledMMAINS4_8MMA_AtomIJNS4_4SM904GMMA31MMA_64x256x32_F32E4M3E4M3_SS_TNILNSO_7ScaleInE1ELSQ_1EEEEEENS4_6LayoutISC_NS5_IJNSA_ILi0EEESU_SU_EEEEENS5_IJNS4_10UnderscoreESX_SX_EEEEENS4_13SM90_TMA_LOADENS4_14ComposedLayoutINS4_7SwizzleILi3ELi4ELi3EEENS4_18smem_ptr_flag_bitsILi8EEENST_INS5_IJNSA_ILi8EEESH_EEENS5_IJSH_SB_EEEEEEEvNS4_8identityES10_S1A_vS1B_EENS_8epilogue10collective6detail29Sm90TmaWarpSpecializedAdapterINS1E_15DefaultEpilogueISJ_SK_SK_NS1D_6thread17LinearCombinationISJ_Li1EffLNS1I_9ScaleType4KindE0ELNS_15FloatRoundStyleE2ESJ_EENS1_15EpilogueDefaultEEEEEvvEEEEvNT_6ParamsE)
        /*0014*/ 	.word	0x00000108


	//----- nvinfo : EIATTR_MIN_STACK_SIZE
	.align		4
.L_14:
        /*0018*/ 	.byte	0x04, 0x12
        /*001a*/ 	.short	(.L_16 - .L_15)
	.align		4
.L_15:
        /*001c*/ 	.word	index@(_ZN7cutlass13device_kernelINS_4gemm6kernel13GemmUniversalIN4cute5tupleIJiiiiEEENS1_10collective13CollectiveMmaINS1_37MainloopSm90TmaGmmaWarpSpecializedFP8ILi3ENS5_IJNS4_1CILi1EEESB_SB_EEENS1_32KernelTmaWarpSpecializedPingpongEEENS5_IJNSA_ILi64EEENSA_ILi256EEENSA_ILi128EEEEEENS_12float_e4m3_tENS5_IJlSB_lEEESJ_SK_NS4_8TiledMMAINS4_8MMA_AtomIJNS4_4SM904GMMA31MMA_64x256x32_F32E4M3E4M3_SS_TNILNSO_7ScaleInE1ELSQ_1EEEEEENS4_6LayoutISC_NS5_IJNSA_ILi0EEESU_SU_EEEEENS5_IJNS4_10UnderscoreESX_SX_EEEEENS4_13SM90_TMA_LOADENS4_14ComposedLayoutINS4_7SwizzleILi3ELi4ELi3EEENS4_18smem_ptr_flag_bitsILi8EEENST_INS5_IJNSA_ILi8EEESH_EEENS5_IJSH_SB_EEEEEEEvNS4_8identityES10_S1A_vS1B_EENS_8epilogue10collective6detail29Sm90TmaWarpSpecializedAdapterINS1E_15DefaultEpilogueISJ_SK_SK_NS1D_6thread17LinearCombinationISJ_Li1EffLNS1I_9ScaleType4KindE0ELNS_15FloatRoundStyleE2ESJ_EENS1_15EpilogueDefaultEEEEEvvEEEEvNT_6ParamsE)
        /*0020*/ 	.word	0x00000108
.L_16:


//--------------------- .nv.compat                --------------------------
	.section	.nv.compat,"",@"SHT_CUDA_COMPAT_INFO"
	.align	4
        /*0000*/ 	.byte	0x02, 0x09, 0x01, 0x00, 0x02, 0x02, 0x04, 0x00, 0x02, 0x05, 0x05, 0x00, 0x03, 0x07, 0x01, 0x01
        /*0010*/ 	.byte	0x02, 0x03, 0x01, 0x00, 0x02, 0x06, 0x01, 0x00, 0x04, 0x0b, 0x08, 0x00, 0x00, 0x00, 0x00, 0x00
        /*0020*/ 	.byte	0x00, 0x00, 0x00, 0x00


//--------------------- .nv.info._ZN7cutlass13device_kernelINS_4gemm6kernel13GemmUniversalIN4cute5tupleIJiiiiEEENS1_10collective13CollectiveMmaINS1_37MainloopSm90TmaGmmaWarpSpecializedFP8ILi3ENS5_IJNS4_1CILi1EEESB_SB_EEENS1_32KernelTmaWarpSpecializedPingpongEEENS5_IJNSA_ILi64EEENSA_ILi256EEENSA_ILi128EEEEEENS_12float_e4m3_tENS5_IJlSB_lEEESJ_SK_NS4_8TiledMMAINS4_8MMA_AtomIJNS4_4SM904GMMA31MMA_64x256x32_F32E4M3E4M3_SS_TNILNSO_7ScaleInE1ELSQ_1EEEEEENS4_6LayoutISC_NS5_IJNSA_ILi0EEESU_SU_EEEEENS5_IJNS4_10UnderscoreESX_SX_EEEEENS4_13SM90_TMA_LOADENS4_14ComposedLayoutINS4_7SwizzleILi3ELi4ELi3EEENS4_18smem_ptr_flag_bitsILi8EEENST_INS5_IJNSA_ILi8EEESH_EEENS5_IJSH_SB_EEEEEEEvNS4_8identityES10_S1A_vS1B_EENS_8epilogue10collective6detail29Sm90TmaWarpSpecializedAdapterINS1E_15DefaultEpilogueISJ_SK_SK_NS1D_6thread17LinearCombinationISJ_Li1EffLNS1I_9ScaleType4KindE0ELNS_15FloatRoundStyleE2ESJ_EENS1_15EpilogueDefaultEEEEEvvEEEEvNT_6ParamsE --------------------------
	.section	.nv.info._ZN7cutlass13device_kernelINS_4gemm6kernel13GemmUniversalIN4cute5tupleIJiiiiEEENS1_10collective13CollectiveMmaINS1_37MainloopSm90TmaGmmaWarpSpecializedFP8ILi3ENS5_IJNS4_1CILi1EEESB_SB_EEENS1_32KernelTmaWarpSpecializedPingpongEEENS5_IJNSA_ILi64EEENSA_ILi256EEENSA_ILi128EEEEEENS_12float_e4m3_tENS5_IJlSB_lEEESJ_SK_NS4_8TiledMMAINS4_8MMA_AtomIJNS4_4SM904GMMA31MMA_64x256x32_F32E4M3E4M3_SS_TNILNSO_7ScaleInE1ELSQ_1EEEEEENS4_6LayoutISC_NS5_IJNSA_ILi0EEESU_SU_EEEEENS5_IJNS4_10UnderscoreESX_SX_EEEEENS4_13SM90_TMA_LOADENS4_14ComposedLayoutINS4_7SwizzleILi3ELi4ELi3EEENS4_18smem_ptr_flag_bitsILi8EEENST_INS5_IJNSA_ILi8EEESH_EEENS5_IJSH_SB_EEEEEEEvNS4_8identityES10_S1A_vS1B_EENS_8epilogue10collective6detail29Sm90TmaWarpSpecializedAdapterINS1E_15DefaultEpilogueISJ_SK_SK_NS1D_6thread17LinearCombinationISJ_Li1EffLNS1I_9ScaleType4KindE0ELNS_15FloatRoundStyleE2ESJ_EENS1_15EpilogueDefaultEEEEEvvEEEEvNT_6ParamsE,"",@"SHT_CUDA_INFO"
	.sectionflags	@""
	.align	4


	//----- nvinfo : EIATTR_CUDA_API_VERSION
	.align		4
        /*0000*/ 	.byte	0x04, 0x37
        /*0002*/ 	.short	(.L_18 - .L_17)
.L_17:
        /*0004*/ 	.word	0x00000082


	//----- nvinfo : EIATTR_KPARAM_INFO
	.align		4
.L_18:
        /*0008*/ 	.byte	0x04, 0x17
        /*000a*/ 	.short	(.L_20 - .L_19)
.L_19:
        /*000c*/ 	.word	0x00000000
        /*0010*/ 	.short	0x0000
        /*0012*/ 	.short	0x0070
        /*0014*/ 	.byte	0x00, 0xf0, 0x01, 0x10


	//----- nvinfo : EIATTR_SPARSE_MMA_MASK
	.align		4
.L_20:
        /*0018*/ 	.byte	0x03, 0x50
        /*001a*/ 	.short	0x0000


	//----- nvinfo : EIATTR_MAXREG_COUNT
	.align		4
        /*001c*/ 	.byte	0x03, 0x1b
        /*001e*/ 	.short	0x00a8


	//----- nvinfo : EIATTR_NUM_BARRIERS
	.align		4
        /*0020*/ 	.byte	0x02, 0x4c
        /*0022*/ 	.byte	0x01
	.zero		1


	//----- nvinfo : EIATTR_ANNOTATIONS
	.align		4
        /*0024*/ 	.byte	0x04, 0x55
        /*0026*/ 	.short	(.L_22 - .L_21)


	//   ....[0]....
.L_21:
        /*0028*/ 	.word	0x00000001
        /*002c*/ 	.byte	0x30, 0x0b, 0x00, 0x00, 0x01, 0x00, 0x00, 0x00, 0x60, 0x0b, 0x00, 0x00, 0x01, 0x00, 0x00, 0x00
        /* <DEDUP_REMOVED lines=203> */
        /*0cec*/ 	.byte	0xb0, 0xff, 0x00, 0x00


	//----- nvinfo : EIATTR_MERCURY_ISA_VERSION
	.align		4
.L_22:
        /*0cf0*/ 	.byte	0x03, 0x5f
        /*0cf2*/ 	.short	0x0101


	//----- nvinfo : EIATTR_INT_WARP_WIDE_INSTR_OFFSETS
	.align		4
        /*0cf4*/ 	.byte	0x04, 0x31
        /*0cf6*/ 	.short	(.L_24 - .L_23)


	//   ....[0]....
.L_23:
        /*0cf8*/ 	.word	0x00000490


	//   ....[1]....
        /*0cfc*/ 	.word	0x000004a0


	//   ....[2]....
        /*0d00*/ 	.word	0x00000510


	//   ....[3]....
        /*0d04*/ 	.word	0x00000520


	//   ....[4]....
        /*0d08*/ 	.word	0x00000530


	//   ....[5]....
        /*0d0c*/ 	.word	0x00000550


	//   ....[6]....
        /*0d10*/ 	.word	0x000005b0


	//   ....[7]....
        /*0d14*/ 	.word	0x000005d0


	//----- nvinfo : EIATTR_COOP_GROUP_MASK_REGIDS
	.align		4
.L_24:
        /*0d18*/ 	.byte	0x04, 0x29
        /*0d1a*/ 	.short	(.L_26 - .L_25)


	//   ....[0]....
.L_25:
        /*0d1c*/ 	.word	0xffffffff


	//   ....[1]....
        /*0d20*/ 	.word	0xffffffff


	//   ....[2]....
        /*0d24*/ 	.word	0xffffffff


	//   ....[3]....
        /*0d28*/ 	.word	0xffffffff


	//   ....[4]....
        /*0d2c*/ 	.word	0xffffffff


	//   ....[5]....
        /*0d30*/ 	.word	0xffffffff


	//----- nvinfo : EIATTR_COOP_GROUP_INSTR_OFFSETS
	.align		4
.L_26:
        /*0d34*/ 	.byte	0x04, 0x28
        /*0d36*/ 	.short	(.L_28 - .L_27)


	//   ....[0]....
.L_27:
        /*0d38*/ 	.word	0x00000060


	//   ....[1]....
        /*0d3c*/ 	.word	0x00000090


	//   ....[2]....
        /*0d40*/ 	.word	0x00000190


	//   ....[3]....
        /*0d44*/ 	.word	0x00000380


	//   ....[4]....
        /*0d48*/ 	.word	0x000003c0


	//   ....[5]....
        /*0d4c*/ 	.word	0x00000400


	//----- nvinfo : EIATTR_REG_RECONFIG
	.align		4
.L_28:
        /*0d50*/ 	.byte	0x01, 0x54
	.zero		2


	//----- nvinfo : EIATTR_MBARRIER_INSTR_OFFSETS
	.align		4
        /*0d54*/ 	.byte	0x04, 0x39
        /*0d56*/ 	.short	(.L_30 - .L_29)


	//   ....[0]....
.L_29:
        /*0d58*/ 	.word	0x00000310
        /*0d5c*/ 	.word	0x000000ff
        /*0d60*/ 	.word	0x00000000
        /*0d64*/ 	.short	0x0100
        /*0d66*/ 	.byte	0x07
	.zero		1


	//   ....[1]....
        /*0d68*/ 	.word	0x00000320
        /*0d6c*/ 	.word	0x000000ff
        /*0d70*/ 	.word	0x00000018
        /*0d74*/ 	.short	0x0100
        /*0d76*/ 	.byte	0x07
	.zero		1


	//   ....[2]....
        /*0d78*/ 	.word	0x00000330
        /*0d7c*/ 	.word	0x000000ff
        /*0d80*/ 	.word	0x00000008
        /*0d84*/ 	.short	0x0100
        /*0d86*/ 	.byte	0x07
	.zero		1


	//   ....[3]....
        /*0d88*/ 	.word	0x00000340
        /*0d8c*/ 	.word	0x000000ff
        /*0d90*/ 	.word	0x00000020
        /*0d94*/ 	.short	0x0100
        /*0d96*/ 	.byte	0x07
	.zero		1


	//   ....[4]....
        /*0d98*/ 	.word	0x00000350
        /*0d9c*/ 	.word	0x000000ff
        /*0da0*/ 	.word	0x00000010
        /*0da4*/ 	.short	0x0100
        /*0da6*/ 	.byte	0x07
	.zero		1


	//   ....[5]....
        /*0da8*/ 	.word	0x00000360
        /*0dac*/ 	.word	0x000000ff
        /*0db0*/ 	.word	0x00000028
        /*0db4*/ 	.short	0x0100
        /*0db6*/ 	.byte	0x07
	.zero		1


	//   ....[6]....
        /*0db8*/ 	.word	0x000005f0
        /*0dbc*/ 	.word	0x000000ff
        /*0dc0*/ 	.word	0x00000060
        /*0dc4*/ 	.short	0x0100
        /*0dc6*/ 	.byte	0x07
	.zero		1


	//   ....[7]....
        /*0dc8*/ 	.word	0x00000600
        /*0dcc*/ 	.word	0x000000ff
        /*0dd0*/ 	.word	0x00000068
        /*0dd4*/ 	.short	0x0100
        /*0dd6*/ 	.byte	0x07
	.zero		1


	//   ....[8]....
        /*0dd8*/ 	.word	0x00000640
        /*0ddc*/ 	.word	0x000000ff
        /*0de0*/ 	.word	0x00000040
        /*0de4*/ 	.short	0x0100
        /*0de6*/ 	.byte	0x0a
	.zero		1


	//   ....[9]....
        /*0de8*/ 	.word	0x00000660
        /*0dec*/ 	.word	0x000000ff
        /*0df0*/ 	.word	0x00000048
        /*0df4*/ 	.short	0x0100
        /*0df6*/ 	.byte	0x0a
	.zero		1


	//   ....[10]....
        /*0df8*/ 	.word	0x00000670
        /*0dfc*/ 	.word	0x000000ff
        /*0e00*/ 	.word	0x00000050
        /*0e04*/ 	.short	0x0100
        /*0e06*/ 	.byte	0x0a
	.zero		1


	//   ....[11]....
        /*0e08*/ 	.word	0x00000680
        /*0e0c*/ 	.word	0x000000ff
        /*0e10*/ 	.word	0x00000058
        /*0e14*/ 	.short	0x0100
        /*0e16*/ 	.byte	0x0a
	.zero		1


	//   ....[12]....
        /*0e18*/ 	.word	0x00001590
        /*0e1c*/ 	.word	0x000000ff
        /*0e20*/ 	.word	0xfffffff8
        /*0e24*/ 	.short	0x010a
        /*0e26*/ 	.byte	0x12
	.zero		1


	//   ....[13]....
        /*0e28*/ 	.word	0x00001f60
        /*0e2c*/ 	.word	0x000000ff
        /*0e30*/ 	.word	0x00000000
        /*0e34*/ 	.short	0x010a
        /*0e36*/ 	.byte	0x06
	.zero		1


	//   ....[14]....
        /*0e38*/ 	.word	0x00001fa0
        /*0e3c*/ 	.word	0x000000ff
        /*0e40*/ 	.word	0x00000000
        /*0e44*/ 	.short	0x010a
        /*0e46*/ 	.byte	0x06
	.zero		1


	//   ....[15]....
        /*0e48*/ 	.word	0x00003240
        /*0e4c*/ 	.word	0x000000ff
        /*0e50*/ 	.word	0x00000000
        /*0e54*/ 	.short	0x010a
        /*0e56*/ 	.byte	0x09
	.zero		1


	//   ....[16]....
        /*0e58*/ 	.word	0x00003280
        /*0e5c*/ 	.word	0x000000ff
        /*0e60*/ 	.word	0x00000000
        /*0e64*/ 	.short	0x010a
        /*0e66*/ 	.byte	0x09
	.zero		1


	//   ....[17]....
        /*0e68*/ 	.word	0x00004380
        /*0e6c*/ 	.word	0x000000ff
        /*0e70*/ 	.word	0x00000000
        /*0e74*/ 	.short	0x0101
        /*0e76*/ 	.byte	0x08
	.zero		1


	//   ....[18]....
        /*0e78*/ 	.word	0x000053f0
        /*0e7c*/ 	.word	0x000000e5
        /*0e80*/ 	.word	0x00000000
        /*0e84*/ 	.short	0x0101
        /*0e86*/ 	.byte	0x1c
	.zero		1


	//   ....[19]....
        /*0e88*/ 	.word	0x00005510
        /*0e8c*/ 	.word	0x000000ff
        /*0e90*/ 	.word	0x00000000
        /*0e94*/ 	.short	0x0101
        /*0e96*/ 	.byte	0x08
	.zero		1


	//   ....[20]....
        /*0e98*/ 	.word	0x000055c0
        /*0e9c*/ 	.word	0x000000ff
        /*0ea0*/ 	.word	0x00000008
        /*0ea4*/ 	.short	0x010a
        /*0ea6*/ 	.byte	0x12
	.zero		1


	//   ....[21]....
        /*0ea8*/ 	.word	0x0000e790
        /*0eac*/ 	.word	0x00000003
        /*0eb0*/ 	.word	0x00000000
        /*0eb4*/ 	.short	0x0101
        /*0eb6*/ 	.byte	0x1c
	.zero		1


	//   ....[22]....
        /*0eb8*/ 	.word	0x0000f190
        /*0ebc*/ 	.word	0x0000000b
        /*0ec0*/ 	.word	0x00000018
        /*0ec4*/ 	.short	0x010a
        /*0ec6*/ 	.byte	0x3f
	.zero		1


	//   ....[23]....
        /*0ec8*/ 	.word	0x0000f540
        /*0ecc*/ 	.word	0x00000004
        /*0ed0*/ 	.word	0x00000068
        /*0ed4*/ 	.short	0x0101
        /*0ed6*/ 	.byte	0x3f
	.zero		1


	//   ....[24]....
        /*0ed8*/ 	.word	0x0000fd30
        /*0edc*/ 	.word	0x00000007
        /*0ee0*/ 	.word	0x00000000
        /*0ee4*/ 	.short	0x010a
        /*0ee6*/ 	.byte	0x3f
	.zero		1


	//   ....[25]....
        /*0ee8*/ 	.word	0x0000fdb0
        /*0eec*/ 	.word	0x00000009
        /*0ef0*/ 	.word	0x00000000
        /*0ef4*/ 	.short	0x010a
        /*0ef6*/ 	.byte	0x3f
	.zero		1


	//   ....[26]....
        /*0ef8*/ 	.word	0x0000fe40
        /*0efc*/ 	.word	0x00000003
        /*0f00*/ 	.word	0x00000000
        /*0f04*/ 	.short	0x010a
        /*0f06*/ 	.byte	0x3f
	.zero		1


	//   ....[27]....
        /*0f08*/ 	.word	0x0000feb0
        /*0f0c*/ 	.word	0x00000003
        /*0f10*/ 	.word	0xfffffff8
        /*0f14*/ 	.short	0x010a
        /*0f16*/ 	.byte	0x3f
	.zero		1


	//   ....[28]....
        /*0f18*/ 	.word	0x0000ff10
        /*0f1c*/ 	.word	0x00000003
        /*0f20*/ 	.word	0x00000000
        /*0f24*/ 	.short	0x010a
        /*0f26*/ 	.byte	0x3f
	.zero		1


	//   ....[29]....
        /*0f28*/ 	.word	0x0000ff80
        /*0f2c*/ 	.word	0x00000000
        /*0f30*/ 	.word	0x00000000
        /*0f34*/ 	.short	0x010a
        /*0f36*/ 	.byte	0x3f
	.zero		1


	//   ....[30]....
        /*0f38*/ 	.word	0x0000fff0
        /*0f3c*/ 	.word	0x00000019
        /*0f40*/ 	.word	0x00000008
        /*0f44*/ 	.short	0x010a
        /*0f46*/ 	.byte	0x3f
	.zero		1


	//   ....[31]....
        /*0f48*/ 	.word	0x000100c0
        /*0f4c*/ 	.word	0x0000000b
        /*0f50*/ 	.word	0x00000018
        /*0f54*/ 	.short	0x010a
        /*0f56*/ 	.byte	0x3f
	.zero		1


	//   ....[32]....
        /*0f58*/ 	.word	0x000101a0
        /*0f5c*/ 	.word	0x00000007
        /*0f60*/ 	.word	0x00000000
        /*0f64*/ 	.short	0x010a
        /*0f66*/ 	.byte	0x3f
	.zero		1


	//   ....[33]....
        /*0f68*/ 	.word	0x000101f0
        /*0f6c*/ 	.word	0x00000009
        /*0f70*/ 	.word	0x00000000
        /*0f74*/ 	.short	0x010a
        /*0f76*/ 	.byte	0x3f
	.zero		1


	//----- nvinfo : EIATTR_NUM_MBARRIERS
	.align		4
.L_30:
        /*0f78*/ 	.byte	0x03, 0x38
        /*0f7a*/ 	.short	0x000c


	//----- nvinfo : EIATTR_EXIT_INSTR_OFFSETS
	.align		4
        /*0f7c*/ 	.byte	0x04, 0x1c
        /*0f7e*/ 	.short	(.L_32 - .L_31)


	//   ....[0]....
.L_31:
        /*0f80*/ 	.word	0x00001290


	//   ....[1]....
        /*0f84*/ 	.word	0x000012f0


	//   ....[2]....
        /*0f88*/ 	.word	0x0000eea0


	//   ....[3]....
        /*0f8c*/ 	.word	0x0000eed0


	//   ....[4]....
        /*0f90*/ 	.word	0x0000fe90


	//----- nvinfo : EIATTR_MAX_THREADS
	.align		4
.L_32:
        /*0f94*/ 	.byte	0x04, 0x05
        /*0f96*/ 	.short	(.L_34 - .L_33)
.L_33:
        /*0f98*/ 	.word	0x00000180
        /*0f9c*/ 	.word	0x00000001
        /*0fa0*/ 	.word	0x00000001


	//----- nvinfo : EIATTR_CRS_STACK_SIZE
	.align		4
.L_34:
        /*0fa4*/ 	.byte	0x04, 0x1e
        /*0fa6*/ 	.short	(.L_36 - .L_35)
.L_35:
        /*0fa8*/ 	.word	0x00000000


	//----- nvinfo : EIATTR_CBANK_PARAM_SIZE
	.align		4
.L_36:
        /*0fac*/ 	.byte	0x03, 0x19
        /*0fae*/ 	.short	0x0470


	//----- nvinfo : EIATTR_PARAM_CBANK
	.align		4
        /*0fb0*/ 	.byte	0x04, 0x0a
        /*0fb2*/ 	.short	(.L_38 - .L_37)
	.align		4
.L_37:
        /*0fb4*/ 	.word	index@(.nv.constant0._ZN7cutlass13device_kernelINS_4gemm6kernel13GemmUniversalIN4cute5tupleIJiiiiEEENS1_10collective13CollectiveMmaINS1_37MainloopSm90TmaGmmaWarpSpecializedFP8ILi3ENS5_IJNS4_1CILi1EEESB_SB_EEENS1_32KernelTmaWarpSpecializedPingpongEEENS5_IJNSA_ILi64EEENSA_ILi256EEENSA_ILi128EEEEEENS_12float_e4m3_tENS5_IJlSB_lEEESJ_SK_NS4_8TiledMMAINS4_8MMA_AtomIJNS4_4SM904GMMA31MMA_64x256x32_F32E4M3E4M3_SS_TNILNSO_7ScaleInE1ELSQ_1EEEEEENS4_6LayoutISC_NS5_IJNSA_ILi0EEESU_SU_EEEEENS5_IJNS4_10UnderscoreESX_SX_EEEEENS4_13SM90_TMA_LOADENS4_14ComposedLayoutINS4_7SwizzleILi3ELi4ELi3EEENS4_18smem_ptr_flag_bitsILi8EEENST_INS5_IJNSA_ILi8EEESH_EEENS5_IJSH_SB_EEEEEEEvNS4_8identityES10_S1A_vS1B_EENS_8epilogue10collective6detail29Sm90TmaWarpSpecializedAdapterINS1E_15DefaultEpilogueISJ_SK_SK_NS1D_6thread17LinearCombinationISJ_Li1EffLNS1I_9ScaleType4KindE0ELNS_15FloatRoundStyleE2ESJ_EENS1_15EpilogueDefaultEEEEEvvEEEEvNT_6ParamsE)
        /*0fb8*/ 	.short	0x0210
        /*0fba*/ 	.short	0x0470


	//----- nvinfo : EIATTR_SW_WAR
	.align		4
.L_38:
        /*0fbc*/ 	.byte	0x04, 0x36
        /*0fbe*/ 	.short	(.L_40 - .L_39)
.L_39:
        /*0fc0*/ 	.word	0x00000008
.L_40:


//--------------------- .nv.callgraph             --------------------------
	.section	.nv.callgraph,"",@"SHT_CUDA_CALLGRAPH"
	.align	4
	.sectionentsize	8
	.align		4
        /*0000*/ 	.word	0x00000000
	.align		4
        /*0004*/ 	.word	0xffffffff
	.align		4
        /*0008*/ 	.word	0x00000000
	.align		4
        /*000c*/ 	.word	0xfffffffe
	.align		4
        /*0010*/ 	.word	0x00000000
	.align		4
        /*0014*/ 	.word	0xfffffffd
	.align		4
        /*0018*/ 	.word	0x00000000
	.align		4
        /*001c*/ 	.word	0xfffffffc


//--------------------- .nv.constant4             --------------------------
	.section	.nv.constant4,"a",@progbits
	.align	8
	.align		8
.nv.constant4:
        /*0000*/ 	.dword	_ZN40_INTERNAL_017c8441_4_k_cu_6a4179e6_182404cuda3std3__45__cpo5beginE
	.align		8
        /*0008*/ 	.dword	_ZN40_INTERNAL_017c8441_4_k_cu_6a4179e6_182404cuda3std3__45__cpo3endE
	.align		8
        /*0010*/ 	.dword	_ZN40_INTERNAL_017c8441_4_k_cu_6a4179e6_182404cuda3std3__45__cpo6cbeginE
	.align		8
        /*0018*/ 	.dword	_ZN40_INTERNAL_017c8441_4_k_cu_6a4179e6_182404cuda3std3__45__cpo4cendE
	.align		8
        /*0020*/ 	.dword	_ZN40_INTERNAL_017c8441_4_k_cu_6a4179e6_182404cuda3std3__442_GLOBAL__N__017c8441_4_k_cu_6a4179e6_182406ignoreE
	.align		8
        /*0028*/ 	.dword	_ZN40_INTERNAL_017c8441_4_k_cu_6a4179e6_182404cuda3std3__419piecewise_constructE
	.align		8
        /*0030*/ 	.dword	_ZN40_INTERNAL_017c8441_4_k_cu_6a4179e6_182404cuda3std3__48in_placeE
	.align		8
        /*0038*/ 	.dword	_ZN40_INTERNAL_017c8441_4_k_cu_6a4179e6_182404cuda3std6ranges3__45__cpo4swapE
	.align		8
        /*0040*/ 	.dword	_ZN40_INTERNAL_017c8441_4_k_cu_6a4179e6_182404cuda3std6ranges3__45__cpo9iter_moveE
	.align		8
        /*0048*/ 	.dword	_ZN40_INTERNAL_017c8441_4_k_cu_6a4179e6_182404cute7productE
	.align		8
        /*0050*/ 	.dword	_ZN40_INTERNAL_017c8441_4_k_cu_6a4179e6_182404cute1_E


//--------------------- .text._ZN7cutlass13device_kernelINS_4gemm6kernel13GemmUniversalIN4cute5tupleIJiiiiEEENS1_10collective13CollectiveMmaINS1_37MainloopSm90TmaGmmaWarpSpecializedFP8ILi3ENS5_IJNS4_1CILi1EEESB_SB_EEENS1_32KernelTmaWarpSpecializedPingpongEEENS5_IJNSA_ILi64EEENSA_ILi256EEENSA_ILi128EEEEEENS_12float_e4m3_tENS5_IJlSB_lEEESJ_SK_NS4_8TiledMMAINS4_8MMA_AtomIJNS4_4SM904GMMA31MMA_64x256x32_F32E4M3E4M3_SS_TNILNSO_7ScaleInE1ELSQ_1EEEEEENS4_6LayoutISC_NS5_IJNSA_ILi0EEESU_SU_EEEEENS5_IJNS4_10UnderscoreESX_SX_EEEEENS4_13SM90_TMA_LOADENS4_14ComposedLayoutINS4_7SwizzleILi3ELi4ELi3EEENS4_18smem_ptr_flag_bitsILi8EEENST_INS5_IJNSA_ILi8EEESH_EEENS5_IJSH_SB_EEEEEEEvNS4_8identityES10_S1A_vS1B_EENS_8epilogue10collective6detail29Sm90TmaWarpSpecializedAdapterINS1E_15DefaultEpilogueISJ_SK_SK_NS1D_6thread17LinearCombinationISJ_Li1EffLNS1I_9ScaleType4KindE0ELNS_15FloatRoundStyleE2ESJ_EENS1_15EpilogueDefaultEEEEEvvEEEEvNT_6ParamsE --------------------------
	.section	.text._ZN7cutlass13device_kernelINS_4gemm6kernel13GemmUniversalIN4cute5tupleIJiiiiEEENS1_10collective13CollectiveMmaINS1_37MainloopSm90TmaGmmaWarpSpecializedFP8ILi3ENS5_IJNS4_1CILi1EEESB_SB_EEENS1_32KernelTmaWarpSpecializedPingpongEEENS5_IJNSA_ILi64EEENSA_ILi256EEENSA_ILi128EEEEEENS_12float_e4m3_tENS5_IJlSB_lEEESJ_SK_NS4_8TiledMMAINS4_8MMA_AtomIJNS4_4SM904GMMA31MMA_64x256x32_F32E4M3E4M3_SS_TNILNSO_7ScaleInE1ELSQ_1EEEEEENS4_6LayoutISC_NS5_IJNSA_ILi0EEESU_SU_EEEEENS5_IJNS4_10UnderscoreESX_SX_EEEEENS4_13SM90_TMA_LOADENS4_14ComposedLayoutINS4_7SwizzleILi3ELi4ELi3EEENS4_18smem_ptr_flag_bitsILi8EEENST_INS5_IJNSA_ILi8EEESH_EEENS5_IJSH_SB_EEEEEEEvNS4_8identityES10_S1A_vS1B_EENS_8epilogue10collective6detail29Sm90TmaWarpSpecializedAdapterINS1E_15DefaultEpilogueISJ_SK_SK_NS1D_6thread17LinearCombinationISJ_Li1EffLNS1I_9ScaleType4KindE0ELNS_15FloatRoundStyleE2ESJ_EENS1_15EpilogueDefaultEEEEEvvEEEEvNT_6ParamsE,"ax",@progbits
	.align	128
.text._ZN7cutlass13device_kernelINS_4gemm6kernel13GemmUniversalIN4cute5tupleIJiiiiEEENS1_10collective13CollectiveMmaINS1_37MainloopSm90TmaGmmaWarpSpecializedFP8ILi3ENS5_IJNS4_1CILi1EEESB_SB_EEENS1_32KernelTmaWarpSpecializedPingpongEEENS5_IJNSA_ILi64EEENSA_ILi256EEENSA_ILi128EEEEEENS_12float_e4m3_tENS5_IJlSB_lEEESJ_SK_NS4_8TiledMMAINS4_8MMA_AtomIJNS4_4SM904GMMA31MMA_64x256x32_F32E4M3E4M3_SS_TNILNSO_7ScaleInE1ELSQ_1EEEEEENS4_6LayoutISC_NS5_IJNSA_ILi0EEESU_SU_EEEEENS5_IJNS4_10UnderscoreESX_SX_EEEEENS4_13SM90_TMA_LOADENS4_14ComposedLayoutINS4_7SwizzleILi3ELi4ELi3EEENS4_18smem_ptr_flag_bitsILi8EEENST_INS5_IJNSA_ILi8EEESH_EEENS5_IJSH_SB_EEEEEEEvNS4_8identityES10_S1A_vS1B_EENS_8epilogue10collective6detail29Sm90TmaWarpSpecializedAdapterINS1E_15DefaultEpilogueISJ_SK_SK_NS1D_6thread17LinearCombinationISJ_Li1EffLNS1I_9ScaleType4KindE0ELNS_15FloatRoundStyleE2ESJ_EENS1_15EpilogueDefaultEEEEEvvEEEEvNT_6ParamsE:
        .type           _ZN7cutlass13device_kernelINS_4gemm6kernel13GemmUniversalIN4cute5tupleIJiiiiEEENS1_10collective13CollectiveMmaINS1_37MainloopSm90TmaGmmaWarpSpecializedFP8ILi3ENS5_IJNS4_1CILi1EEESB_SB_EEENS1_32KernelTmaWarpSpecializedPingpongEEENS5_IJNSA_ILi64EEENSA_ILi256EEENSA_ILi128EEEEEENS_12float_e4m3_tENS5_IJlSB_lEEESJ_SK_NS4_8TiledMMAINS4_8MMA_AtomIJNS4_4SM904GMMA31MMA_64x256x32_F32E4M3E4M3_SS_TNILNSO_7ScaleInE1ELSQ_1EEEEEENS4_6LayoutISC_NS5_IJNSA_ILi0EEESU_SU_EEEEENS5_IJNS4_10UnderscoreESX_SX_EEEEENS4_13SM90_TMA_LOADENS4_14ComposedLayoutINS4_7SwizzleILi3ELi4ELi3EEENS4_18smem_ptr_flag_bitsILi8EEENST_INS5_IJNSA_ILi8EEESH_EEENS5_IJSH_SB_EEEEEEEvNS4_8identityES10_S1A_vS1B_EENS_8epilogue10collective6detail29Sm90TmaWarpSpecializedAdapterINS1E_15DefaultEpilogueISJ_SK_SK_NS1D_6thread17LinearCombinationISJ_Li1EffLNS1I_9ScaleType4KindE0ELNS_15FloatRoundStyleE2ESJ_EENS1_15EpilogueDefaultEEEEEvvEEEEvNT_6ParamsE,@function
        .size           _ZN7cutlass13device_kernelINS_4gemm6kernel13GemmUniversalIN4cute5tupleIJiiiiEEENS1_10collective13CollectiveMmaINS1_37MainloopSm90TmaGmmaWarpSpecializedFP8ILi3ENS5_IJNS4_1CILi1EEESB_SB_EEENS1_32KernelTmaWarpSpecializedPingpongEEENS5_IJNSA_ILi64EEENSA_ILi256EEENSA_ILi128EEEEEENS_12float_e4m3_tENS5_IJlSB_lEEESJ_SK_NS4_8TiledMMAINS4_8MMA_AtomIJNS4_4SM904GMMA31MMA_64x256x32_F32E4M3E4M3_SS_TNILNSO_7ScaleInE1ELSQ_1EEEEEENS4_6LayoutISC_NS5_IJNSA_ILi0EEESU_SU_EEEEENS5_IJNS4_10UnderscoreESX_SX_EEEEENS4_13SM90_TMA_LOADENS4_14ComposedLayoutINS4_7SwizzleILi3ELi4ELi3EEENS4_18smem_ptr_flag_bitsILi8EEENST_INS5_IJNSA_ILi8EEESH_EEENS5_IJSH_SB_EEEEEEEvNS4_8identityES10_S1A_vS1B_EENS_8epilogue10collective6detail29Sm90TmaWarpSpecializedAdapterINS1E_15DefaultEpilogueISJ_SK_SK_NS1D_6thread17LinearCombinationISJ_Li1EffLNS1I_9ScaleType4KindE0ELNS_15FloatRoundStyleE2ESJ_EENS1_15EpilogueDefaultEEEEEvvEEEEvNT_6ParamsE,(.L_x_330 - _ZN7cutlass13device_kernelINS_4gemm6kernel13GemmUniversalIN4cute5tupleIJiiiiEEENS1_10collective13CollectiveMmaINS1_37MainloopSm90TmaGmmaWarpSpecializedFP8ILi3ENS5_IJNS4_1CILi1EEESB_SB_EEENS1_32KernelTmaWarpSpecializedPingpongEEENS5_IJNSA_ILi64EEENSA_ILi256EEENSA_ILi128EEEEEENS_12float_e4m3_tENS5_IJlSB_lEEESJ_SK_NS4_8TiledMMAINS4_8MMA_AtomIJNS4_4SM904GMMA31MMA_64x256x32_F32E4M3E4M3_SS_TNILNSO_7ScaleInE1ELSQ_1EEEEEENS4_6LayoutISC_NS5_IJNSA_ILi0EEESU_SU_EEEEENS5_IJNS4_10UnderscoreESX_SX_EEEEENS4_13SM90_TMA_LOADENS4_14ComposedLayoutINS4_7SwizzleILi3ELi4ELi3EEENS4_18smem_ptr_flag_bitsILi8EEENST_INS5_IJNSA_ILi8EEESH_EEENS5_IJSH_SB_EEEEEEEvNS4_8identityES10_S1A_vS1B_EENS_8epilogue10collective6detail29Sm90TmaWarpSpecializedAdapterINS1E_15DefaultEpilogueISJ_SK_SK_NS1D_6thread17LinearCombinationISJ_Li1EffLNS1I_9ScaleType4KindE0ELNS_15FloatRoundStyleE2ESJ_EENS1_15EpilogueDefaultEEEEEvvEEEEvNT_6ParamsE)
        .other          _ZN7cutlass13device_kernelINS_4gemm6kernel13GemmUniversalIN4cute5tupleIJiiiiEEENS1_10collective13CollectiveMmaINS1_37MainloopSm90TmaGmmaWarpSpecializedFP8ILi3ENS5_IJNS4_1CILi1EEESB_SB_EEENS1_32KernelTmaWarpSpecializedPingpongEEENS5_IJNSA_ILi64EEENSA_ILi256EEENSA_ILi128EEEEEENS_12float_e4m3_tENS5_IJlSB_lEEESJ_SK_NS4_8TiledMMAINS4_8MMA_AtomIJNS4_4SM904GMMA31MMA_64x256x32_F32E4M3E4M3_SS_TNILNSO_7ScaleInE1ELSQ_1EEEEEENS4_6LayoutISC_NS5_IJNSA_ILi0EEESU_SU_EEEEENS5_IJNS4_10UnderscoreESX_SX_EEEEENS4_13SM90_TMA_LOADENS4_14ComposedLayoutINS4_7SwizzleILi3ELi4ELi3EEENS4_18smem_ptr_flag_bitsILi8EEENST_INS5_IJNSA_ILi8EEESH_EEENS5_IJSH_SB_EEEEEEEvNS4_8identityES10_S1A_vS1B_EENS_8epilogue10collective6detail29Sm90TmaWarpSpecializedAdapterINS1E_15DefaultEpilogueISJ_SK_SK_NS1D_6thread17LinearCombinationISJ_Li1EffLNS1I_9ScaleType4KindE0ELNS_15FloatRoundStyleE2ESJ_EENS1_15EpilogueDefaultEEEEEvvEEEEvNT_6ParamsE,@"STO_CUDA_ENTRY STV_DEFAULT"
_ZN7cutlass13device_kernelINS_4gemm6kernel13GemmUniversalIN4cute5tupleIJiiiiEEENS1_10collective13CollectiveMmaINS1_37MainloopSm90TmaGmmaWarpSpecializedFP8ILi3ENS5_IJNS4_1CILi1EEESB_SB_EEENS1_32KernelTmaWarpSpecializedPingpongEEENS5_IJNSA_ILi64EEENSA_ILi256EEENSA_ILi128EEEEEENS_12float_e4m3_tENS5_IJlSB_lEEESJ_SK_NS4_8TiledMMAINS4_8MMA_AtomIJNS4_4SM904GMMA31MMA_64x256x32_F32E4M3E4M3_SS_TNILNSO_7ScaleInE1ELSQ_1EEEEEENS4_6LayoutISC_NS5_IJNSA_ILi0EEESU_SU_EEEEENS5_IJNS4_10UnderscoreESX_SX_EEEEENS4_13SM90_TMA_LOADENS4_14ComposedLayoutINS4_7SwizzleILi3ELi4ELi3EEENS4_18smem_ptr_flag_bitsILi8EEENST_INS5_IJNSA_ILi8EEESH_EEENS5_IJSH_SB_EEEEEEEvNS4_8identityES10_S1A_vS1B_EENS_8epilogue10collective6detail29Sm90TmaWarpSpecializedAdapterINS1E_15DefaultEpilogueISJ_SK_SK_NS1D_6thread17LinearCombinationISJ_Li1EffLNS1I_9ScaleType4KindE0ELNS_15FloatRoundStyleE2ESJ_EENS1_15EpilogueDefaultEEEEEvvEEEEvNT_6ParamsE:
[----:B------:R-:W0:Y:S02]  /*0000*/  LDC R1, c[0x0][0x28] ;  /* 0x00000a00ff017b82 */ /* 0x000e240000000800 */
[----:B0-----:R-:W-:Y:S01]  /*0010*/  VIADD R1, R1, 0xfffffef8 ;  /* 0xfffffef801017836 */ /* 0x001fe20000000000 */
[----:B------:R-:W0:Y:S01]  /*0020*/  S2R R3, SR_TID.X ;  /* 0x0000000000037919 */ /* 0x000e220000002100 */
[----:B------:R-:W-:Y:S01]  /*0030*/  ELECT P0, URZ, PT ;  /* 0x00000000003f782f */ /* 0x000fe20003800000 */
[----:B------:R-:W-:Y:S01]  /*0040*/  BSSY B0, `(.L_x_0) ;  /* 0x0000014000007945 */ /* 0x000fe20003800000 */
[----:B0-----:R-:W-:-:S05]  /*0050*/  SHF.R.U32.HI R0, RZ, 0x5, R3 ;  /* 0x00000005ff007819 */ /* 0x001fca0000011603 */
[----:B------:R-:W0:Y:S02]  /*0060*/  SHFL.IDX PT, R2, R0, RZ, 0x1f ;  /* 0x00001fff00027589 */ /* 0x000e2400000e0000 */
[----:B0-----:R-:W-:Y:S02]  /*0070*/  R2UR UR6, R2 ;  /* 0x00000000020672ca */ /* 0x001fe400000e0000 */
[----:B------:R-:W-:-:S05]  /*0080*/  SHF.R.U32.HI R2, RZ, 0x7, R3 ;  /* 0x00000007ff027819 */ /* 0x000fca0000011603 */
[----:B------:R0:W1:Y:S06]  /*0090*/  SHFL.IDX PT, R4, R2, RZ, 0x1f ;  /* 0x00001fff02047589 */ /* 0x00006c00000e0000 */
[----:B------:R-:W-:Y:S02]  /*00a0*/  USHF.R.S32.HI UR4, URZ, 0x1f, UR6 ;  /* 0x0000001f3f047899 */ /* 0x000fe40008011406 */
[----:B------:R-:W-:Y:S02]  /*00b0*/  ISETP.NE.OR P0, PT, RZ, UR6, !P0 ;  /* 0x00000006ff007c0c */ /* 0x000fe4000c705670 */
[----:B------:R-:W-:-:S04]  /*00c0*/  ULEA.HI UR4, UR4, UR6, URZ, 0x2 ;  /* 0x0000000604047291 */ /* 0x000fc8000f8f103f */
[----:B------:R-:W-:-:S04]  /*00d0*/  ULOP3.LUT UR4, UR4, 0xfffffffc, URZ, 0xc0, !UPT ;  /* 0xfffffffc04047892 */ /* 0x000fc8000f8ec03f */
[----:B------:R-:W-:-:S03]  /*00e0*/  UIADD3 UR6, UR6, -UR4, URZ ;  /* 0x8000000406067290 */ /* 0x000fc6000fffe03f */
[----:B0-----:R-:W-:Y:S09]  /*00f0*/  @P0 BRA `(.L_x_1) ;  /* 0x0000000000200947 */ /* 0x001ff20003800000 */
[----:B------:R-:W-:Y:S02]  /*0100*/  ULDC.64 UR4, c[0x0][0x198] ;  /* 0x0000660000047ab9 */ /* 0x000fe40000000a00 */
[----:B------:R-:W-:Y:S02]  /*0110*/  UIADD3 UR8, UP0, UR4, 0xf0, URZ ;  /* 0x000000f004087890 */ /* 0x000fe4000ff1e03f */
[----:B------:R-:W-:Y:S02]  /*0120*/  UIADD3 UR4, UP1, UR4, 0x1f0, URZ ;  /* 0x000001f004047890 */ /* 0x000fe4000ff3e03f */
[----:B------:R-:W-:Y:S02]  /*0130*/  UIADD3.X UR9, URZ, UR5, URZ, UP0, !UPT ;  /* 0x000000053f097290 */ /* 0x000fe400087fe43f */
[----:B------:R-:W-:-:S07]  /*0140*/  UIADD3.X UR5, URZ, UR5, URZ, UP1, !UPT ;  /* 0x000000053f057290 */ /* 0x000fce0008ffe43f */
[----:B------:R0:W-:Y:S02]  /*0150*/  UTMACCTL.PF [UR8] ;  /* 0x00000000080079b9 */ /* 0x0001e40008040000 */
[----:B------:R0:W-:Y:S02]  /*0160*/  UTMACCTL.PF [UR4] ;  /* 0x00000000040079b9 */ /* 0x0001e40008040000 */
[----:B0-----:R-:W-:Y:S01]  /*0170*/  NOP ;  /* 0x0000000000007918 */ /* 0x001fe20000000000 */
.L_x_1:
[----:B------:R-:W-:Y:S05]  /*0180*/  BSYNC B0 ;  /* 0x0000000000007941 */ /* 0x000fea0003800000 */
.L_x_0:
[----:B------:R-:W0:Y:S01]  /*0190*/  SHFL.IDX PT, R5, R0, RZ, 0x1f ;  /* 0x00001fff00057589 */ /* 0x000e2200000e0000 */
[----:B-1----:R-:W-:Y:S01]  /*01a0*/  R2UR UR13, R4 ;  /* 0x00000000040d72ca */ /* 0x002fe200000e0000 */
[----:B------:R-:W-:-:S04]  /*01b0*/  UISETP.NE.AND UP0, UPT, UR6, 0x3, UPT ;  /* 0x000000030600788c */ /* 0x000fc8000bf05270 */
[----:B------:R-:W-:-:S08]  /*01c0*/  UISETP.EQ.OR UP0, UPT, UR6, URZ, !UP0 ;  /* 0x0000003f0600728c */ /* 0x000fd0000c702670 */
[----:B------:R-:W-:Y:S02]  /*01d0*/  UIADD3 UR12, UR13, -0x1, URZ ;  /* 0xffffffff0d0c7890 */ /* 0x000fe4000fffe03f */
[----:B------:R-:W-:Y:S02]  /*01e0*/  UISETP.EQ.AND UP0, UPT, UR13, URZ, UP0 ;  /* 0x0000003f0d00728c */ /* 0x000fe40008702270 */
[----:B------:R-:W-:Y:S02]  /*01f0*/  UISETP.GE.U32.AND UP1, UPT, UR12, 0x2, UPT ;  /* 0x000000020c00788c */ /* 0x000fe4000bf26070 */
[----:B------:R-:W-:Y:S01]  /*0200*/  USEL UR15, URZ, 0x1, !UP0 ;  /* 0x000000013f0f7887 */ /* 0x000fe2000c000000 */
[----:B0-----:R-:W-:-:S03]  /*0210*/  ISETP.NE.AND P0, PT, R5, RZ, PT ;  /* 0x000000ff0500720c */ /* 0x001fc60003f05270 */
[----:B------:R-:W-:-:S10]  /*0220*/  USEL UR15, UR15, 0x2, UP1 ;  /* 0x000000020f0f7887 */ /* 0x000fd40008800000 */
[----:B------:R-:W-:Y:S05]  /*0230*/  @P0 BRA `(.L_x_2) ;  /* 0x0000000000500947 */ /* 0x000fea0003800000 */
[----:B------:R-:W0:Y:S01]  /*0240*/  S2UR UR7, SR_CgaCtaId ;  /* 0x00000000000779c3 */ /* 0x000e220000008800 */
[----:B------:R-:W-:Y:S01]  /*0250*/  UMOV UR4, 0x400 ;  /* 0x0000040000047882 */ /* 0x000fe20000000000 */
[----:B------:R-:W-:Y:S01]  /*0260*/  UMOV UR5, 0x1 ;  /* 0x0000000100057882 */ /* 0x000fe20000000000 */
[----:B------:R-:W-:Y:S01]  /*0270*/  UMOV UR8, 0x80 ;  /* 0x0000008000087882 */ /* 0x000fe20000000000 */
[----:B------:R-:W-:Y:S01]  /*0280*/  ELECT P0, URZ, PT ;  /* 0x00000000003f782f */ /* 0x000fe20003800000 */
[----:B------:R-:W-:-:S04]  /*0290*/  UIADD3 UR8, -UR8, 0x100000, URZ ;  /* 0x0010000008087890 */ /* 0x000fc8000fffe13f */
[----:B------:R-:W-:Y:S02]  /*02a0*/  USHF.L.U32 UR9, UR8, 0xb, URZ ;  /* 0x0000000b08097899 */ /* 0x000fe4000800063f */
[----:B------:R-:W-:Y:S02]  /*02b0*/  USHF.L.U32 UR8, UR8, 0x1, URZ ;  /* 0x0000000108087899 */ /* 0x000fe4000800063f */
[----:B0-----:R-:W-:Y:S02]  /*02c0*/  ULEA UR7, UR7, UR4, 0x18 ;  /* 0x0000000407077291 */ /* 0x001fe4000f8ec03f */
[----:B------:R-:W-:-:S04]  /*02d0*/  UIADD3 UR4, -UR5, 0x100000, URZ ;  /* 0x0010000005047890 */ /* 0x000fc8000fffe13f */
[----:B------:R-:W-:Y:S02]  /*02e0*/  USHF.L.U32 UR5, UR4, 0xb, URZ ;  /* 0x0000000b04057899 */ /* 0x000fe4000800063f */
[----:B------:R-:W-:Y:S01]  /*02f0*/  USHF.L.U32 UR4, UR4, 0x1, URZ ;  /* 0x0000000104047899 */ /* 0x000fe2000800063f */
[----:B------:R-:W0:Y:S11]  /*0300*/  FENCE.VIEW.ASYNC.S ;  /* 0x00000000000073c6 */ /* 0x000e360000000000 */
[----:B0-----:R0:W1:Y:S01]  /*0310*/  SYNCS.EXCH.64 URZ, [UR7], UR4 ;  /* 0x00000004073f75b2 */ /* 0x0010620008000100 */
[----:B------:R0:W2:Y:S01]  /*0320*/  SYNCS.EXCH.64 URZ, [UR7+0x18], UR8 ;  /* 0x00001808073f75b2 */ /* 0x0000a20008000100 */
[----:B------:R0:W3:Y:S01]  /*0330*/  SYNCS.EXCH.64 URZ, [UR7+0x8], UR4 ;  /* 0x00000804073f75b2 */ /* 0x0000e20008000100 */
[----:B------:R0:W4:Y:S01]  /*0340*/  SYNCS.EXCH.64 URZ, [UR7+0x20], UR8 ;  /* 0x00002008073f75b2 */ /* 0x0001220008000100 */
[----:B------:R0:W0:Y:S01]  /*0350*/  SYNCS.EXCH.64 URZ, [UR7+0x10], UR4 ;  /* 0x00001004073f75b2 */ /* 0x0000220008000100 */
[----:B------:R0:W0:Y:S01]  /*0360*/  SYNCS.EXCH.64 URZ, [UR7+0x28], UR8 ;  /* 0x00002808073f75b2 */ /* 0x0000220008000100 */
[----:B------:R-:W-:Y:S01]  /*0370*/  NOP ;  /* 0x0000000000007918 */ /* 0x000fe20000000000 */
.L_x_2:
[----:B------:R-:W5:Y:S01]  /*0380*/  SHFL.IDX PT, R5, R0, RZ, 0x1f ;  /* 0x00001fff00057589 */ /* 0x000f6200000e0000 */
[----:B------:R-:W-:Y:S01]  /*0390*/  ELECT P0, URZ, PT ;  /* 0x00000000003f782f */ /* 0x000fe20003800000 */
[----:B------:R-:W-:Y:S01]  /*03a0*/  NOP ;  /* 0x0000000000007918 */ /* 0x000fe20000000000 */
[----:B------:R-:W-:Y:S01]  /*03b0*/  ELECT P1, URZ, PT ;  /* 0x00000000003f782f */ /* 0x000fe20003820000 */
[----:B------:R1:W2:Y:S01]  /*03c0*/  SHFL.IDX PT, R4, R0, RZ, 0x1f ;  /* 0x00001fff00047589 */ /* 0x0002a200000e0000 */
[----:B0-----:R-:W-:Y:S01]  /*03d0*/  UMOV UR4, 0x20 ;  /* 0x0000002000047882 */ /* 0x001fe20000000000 */
[----:B------:R-:W-:Y:S01]  /*03e0*/  UMOV UR9, 0x80 ;  /* 0x0000008000097882 */ /* 0x000fe20000000000 */
[----:B------:R-:W-:Y:S01]  /*03f0*/  NOP ;  /* 0x0000000000007918 */ /* 0x000fe20000000000 */
[----:B------:R-:W0:Y:S01]  /*0400*/  SHFL.IDX PT, R2, R2, RZ, 0x1f ;  /* 0x00001fff02027589 */ /* 0x000e2200000e0000 */
[----:B------:R-:W-:Y:S01]  /*0410*/  ULDC.64 UR20, c[0x0][0x208] ;  /* 0x0000820000147ab9 */ /* 0x000fe20000000a00 */
[----:B-1----:R-:W-:-:S04]  /*0420*/  SHF.R.S32.HI R0, RZ, 0x1f, R3 ;  /* 0x0000001fff007819 */ /* 0x002fc80000011403 */
[----:B------:R-:W-:-:S04]  /*0430*/  LEA.HI R0, R0, R3, RZ, 0x7 ;  /* 0x0000000300007211 */ /* 0x000fc800078f38ff */
[----:B------:R-:W-:Y:S02]  /*0440*/  LOP3.LUT R0, R0, 0xffffff80, RZ, 0xc0, !PT ;  /* 0xffffff8000007812 */ /* 0x000fe400078ec0ff */
[----:B-----5:R-:W-:Y:S02]  /*0450*/  ISETP.NE.OR P0, PT, R5, RZ, !P0 ;  /* 0x000000ff0500720c */ /* 0x020fe40004705670 */
[----:B--2---:R-:W-:Y:S02]  /*0460*/  ISETP.NE.OR P1, PT, R4, RZ, !P1 ;  /* 0x000000ff0400720c */ /* 0x004fe40004f25670 */
[----:B0-----:R-:W-:Y:S01]  /*0470*/  R2UR UR18, R2 ;  /* 0x00000000021272ca */ /* 0x001fe200000e0000 */
[----:B------:R-:W-:-:S08]  /*0480*/  IMAD.IADD R2, R3, 0x1, -R0 ;  /* 0x0000000103027824 */ /* 0x000fd000078e0a00 */
[----:B------:R-:W-:Y:S02]  /*0490*/  VOTEU.ALL UP0, P0 ;  /* 0x00000000003f7886 */ /* 0x000fe40000000000 */
[----:B------:R-:W-:-:S03]  /*04a0*/  VOTEU.ALL UP1, P1 ;  /* 0x00000000003f7886 */ /* 0x000fc60000820000 */
[----:B------:R-:W0:Y:S01]  /*04b0*/  @!UP0 S2UR UR8, SR_CgaCtaId ;  /* 0x00000000000889c3 */ /* 0x000e220000008800 */
[----:B------:R-:W-:Y:S01]  /*04c0*/  @!UP0 UMOV UR7, 0x400 ;  /* 0x0000040000078882 */ /* 0x000fe20000000000 */
[----:B------:R-:W-:-:S04]  /*04d0*/  @!UP0 UIADD3 UR4, -UR4, 0x100000, URZ ;  /* 0x0010000004048890 */ /* 0x000fc8000fffe13f */
[----:B------:R-:W-:Y:S02]  /*04e0*/  @!UP0 USHF.L.U32 UR5, UR4, 0xb, URZ ;  /* 0x0000000b04058899 */ /* 0x000fe4000800063f */
[----:B------:R-:W-:Y:S01]  /*04f0*/  @!UP0 USHF.L.U32 UR4, UR4, 0x1, URZ ;  /* 0x0000000104048899 */ /* 0x000fe2000800063f */
[----:B------:R-:W-:Y:S01]  /*0500*/  @!UP1 UMOV UR10, 0x400 ;  /* 0x00000400000a9882 */ /* 0x000fe20000000000 */
[----:B------:R-:W-:Y:S01]  /*0510*/  VOTEU.ALL UP2, P1 ;  /* 0x00000000003f7886 */ /* 0x000fe20000840000 */
[----:B------:R-:W-:Y:S01]  /*0520*/  VOTEU.ALL UP3, P1 ;  /* 0x00000000003f7886 */ /* 0x000fe20000860000 */
[----:B------:R-:W-:Y:S01]  /*0530*/  VOTEU.ALL UP4, P1 ;  /* 0x00000000003f7886 */ /* 0x000fe20000880000 */
[----:B------:R-:W1:Y:S01]  /*0540*/  @!UP1 S2UR UR11, SR_CgaCtaId ;  /* 0x00000000000b99c3 */ /* 0x000e620000008800 */
[----:B------:R-:W-:Y:S01]  /*0550*/  VOTEU.ALL UP5, P1 ;  /* 0x00000000003f7886 */ /* 0x000fe200008a0000 */
[----:B------:R-:W-:Y:S01]  /*0560*/  ISETP.NE.AND P1, PT, RZ, UR13, PT ;  /* 0x0000000dff007c0c */ /* 0x000fe2000bf25270 */
[----:B0-----:R-:W-:-:S02]  /*0570*/  @!UP0 ULEA UR7, UR8, UR7, 0x18 ;  /* 0x0000000708078291 */ /* 0x001fc4000f8ec03f */
[----:B------:R-:W-:-:S04]  /*0580*/  @!UP1 UIADD3 UR8, -UR9, 0x100000, URZ ;  /* 0x0010000009089890 */ /* 0x000fc8000fffe13f */
[----:B------:R-:W-:Y:S02]  /*0590*/  @!UP1 USHF.L.U32 UR9, UR8, 0xb, URZ ;  /* 0x0000000b08099899 */ /* 0x000fe4000800063f */
[----:B------:R-:W-:Y:S01]  /*05a0*/  @!UP1 USHF.L.U32 UR8, UR8, 0x1, URZ ;  /* 0x0000000108089899 */ /* 0x000fe2000800063f */
[----:B------:R-:W-:Y:S01]  /*05b0*/  VOTEU.ALL UP0, P0 ;  /* 0x00000000003f7886 */ /* 0x000fe20000000000 */
[----:B-1----:R-:W-:Y:S01]  /*05c0*/  @!UP1 ULEA UR10, UR11, UR10, 0x18 ;  /* 0x0000000a0b0a9291 */ /* 0x002fe2000f8ec03f */
[----:B------:R-:W-:Y:S01]  /*05d0*/  VOTEU.ALL UP1, P0 ;  /* 0x00000000003f7886 */ /* 0x000fe20000020000 */
[----:B------:R-:W0:Y:S02]  /*05e0*/  FENCE.VIEW.ASYNC.S ;  /* 0x00000000000073c6 */ /* 0x000e240000000000 */
[----:B0-----:R-:W3:Y:S02]  /*05f0*/  @!UP0 SYNCS.EXCH.64 URZ, [UR7+0x60], UR4 ;  /* 0x00006004073f85b2 */ /* 0x001ee40008000100 */
[----:B------:R0:W3:Y:S01]  /*0600*/  @!UP1 SYNCS.EXCH.64 URZ, [UR7+0x68], UR4 ;  /* 0x00006804073f95b2 */ /* 0x0000e20008000100 */
[----:B------:R-:W-:Y:S01]  /*0610*/  NOP ;  /* 0x0000000000007918 */ /* 0x000fe20000000000 */
[----:B0-----:R-:W-:-:S02]  /*0620*/  ULDC.64 UR4, c[0x0][0x598] ;  /* 0x0001660000047ab9 */ /* 0x001fc40000000a00 */
[----:B------:R-:W-:Y:S02]  /*0630*/  ISETP.NE.U32.AND P0, PT, RZ, UR4, PT ;  /* 0x00000004ff007c0c */ /* 0x000fe4000bf05070 */
[----:B------:R0:W3:Y:S02]  /*0640*/  @!UP2 SYNCS.EXCH.64 URZ, [UR10+0x40], UR8 ;  /* 0x000040080a3fa5b2 */ /* 0x0000e40008000100 */
[----:B------:R-:W-:Y:S01]  /*0650*/  ISETP.NE.AND.EX P0, PT, RZ, UR5, PT, P0 ;  /* 0x00000005ff007c0c */ /* 0x000fe2000bf05300 */
[----:B------:R0:W3:Y:S01]  /*0660*/  @!UP3 SYNCS.EXCH.64 URZ, [UR10+0x48], UR8 ;  /* 0x000048080a3fb5b2 */ /* 0x0000e20008000100 */
[----:B------:R0:W3:Y:S01]  /*0670*/  @!UP4 SYNCS.EXCH.64 URZ, [UR10+0x50], UR8 ;  /* 0x000050080a3fc5b2 */ /* 0x0000e20008000100 */
[----:B------:R0:W3:Y:S01]  /*0680*/  @!UP5 SYNCS.EXCH.64 URZ, [UR10+0x58], UR8 ;  /* 0x000058080a3fd5b2 */ /* 0x0000e20008000100 */
[----:B------:R-:W-:Y:S01]  /*0690*/  NOP ;  /* 0x0000000000007918 */ /* 0x000fe20000000000 */
[----:B---34-:R-:W-:Y:S08]  /*06a0*/  BAR.SYNC.DEFER_BLOCKING 0x0 ;  /* 0x0000000000007b1d */ /* 0x018ff00000010000 */
[----:B0-----:R-:W-:Y:S05]  /*06b0*/  @!P0 BRA `(.L_x_3) ;  /* 0x0000000000208947 */ /* 0x001fea0003800000 */
[----:B------:R-:W0:Y:S02]  /*06c0*/  LDC.64 R4, c[0x0][0x598] ;  /* 0x00016600ff047b82 */ /* 0x000e240000000a00 */
[----:B0-----:R-:W2:Y:S02]  /*06d0*/  LDG.E.64 R4, desc[UR20][R4.64] ;  /* 0x0000001404047981 */ /* 0x001ea4000c1e1b00 */
[----:B--2---:R-:W-:-:S04]  /*06e0*/  ISETP.NE.U32.AND P0, PT, R4, RZ, PT ;  /* 0x000000ff0400720c */ /* 0x004fc80003f05070 */
[----:B------:R-:W-:-:S13]  /*06f0*/  ISETP.NE.AND.EX P0, PT, R5, RZ, PT, P0 ;  /* 0x000000ff0500720c */ /* 0x000fda0003f05300 */
[----:B------:R-:W-:Y:S05]  /*0700*/  @!P0 BRA `(.L_x_3) ;  /* 0x00000000000c8947 */ /* 0x000fea0003800000 */
[----:B------:R-:W2:Y:S02]  /*0710*/  LD.E R4, desc[UR20][R4.64] ;  /* 0x0000001404047980 */ /* 0x000ea4000c101900 */
[----:B--2---:R-:W-:Y:S01]  /*0720*/  R2UR UR32, R4 ;  /* 0x00000000042072ca */ /* 0x004fe200000e0000 */
[----:B------:R-:W-:-:S14]  /*0730*/  BRA `(.L_x_4) ;  /* 0x0000000000247947 */ /* 0x000fdc0003800000 */
.L_x_3:
[----:B------:R-:W-:Y:S02]  /*0740*/  ULDC.64 UR4, c[0x0][0x588] ;  /* 0x0001620000047ab9 */ /* 0x000fe40000000a00 */
[----:B------:R-:W-:-:S04]  /*0750*/  ISETP.NE.U32.AND P0, PT, RZ, UR4, PT ;  /* 0x00000004ff007c0c */ /* 0x000fc8000bf05070 */
[----:B------:R-:W-:-:S13]  /*0760*/  ISETP.NE.AND.EX P0, PT, RZ, UR5, PT, P0 ;  /* 0x00000005ff007c0c */ /* 0x000fda000bf05300 */
[----:B------:R-:W-:Y:S05]  /*0770*/  @!P0 BRA `(.L_x_5) ;  /* 0x0000000000108947 */ /* 0x000fea0003800000 */
[----:B------:R-:W0:Y:S02]  /*0780*/  LDC.64 R4, c[0x0][0x588] ;  /* 0x00016200ff047b82 */ /* 0x000e240000000a00 */
[----:B0-----:R-:W2:Y:S02]  /*0790*/  LDG.E R4, desc[UR20][R4.64] ;  /* 0x0000001404047981 */ /* 0x001ea4000c1e1900 */
[----:B--2---:R-:W-:Y:S01]  /*07a0*/  R2UR UR32, R4 ;  /* 0x00000000042072ca */ /* 0x004fe200000e0000 */
[----:B------:R-:W-:-:S14]  /*07b0*/  BRA `(.L_x_4) ;  /* 0x0000000000047947 */ /* 0x000fdc0003800000 */
.L_x_5:
[----:B------:R-:W-:-:S05]  /*07c0*/  ULDC UR32, c[0x0][0x580] ;  /* 0x0001600000207ab9 */ /* 0x000fca0000000800 */
.L_x_4:
[----:B------:R-:W-:Y:S02]  /*07d0*/  ULDC.64 UR4, c[0x0][0x5a0] ;  /* 0x0001680000047ab9 */ /* 0x000fe40000000a00 */
[----:B------:R-:W-:-:S04]  /*07e0*/  ISETP.NE.U32.AND P0, PT, RZ, UR4, PT ;  /* 0x00000004ff007c0c */ /* 0x000fc8000bf05070 */
[----:B------:R-:W-:-:S13]  /*07f0*/  ISETP.NE.AND.EX P0, PT, RZ, UR5, PT, P0 ;  /* 0x00000005ff007c0c */ /* 0x000fda000bf05300 */
[----:B------:R-:W-:Y:S05]  /*0800*/  @!P0 BRA `(.L_x_6) ;  /* 0x0000000000208947 */ /* 0x000fea0003800000 */
        /* <DEDUP_REMOVED lines=8> */
.L_x_6:
        /* <DEDUP_REMOVED lines=8> */
.L_x_8:
[----:B------:R-:W-:-:S05]  /*0910*/  ULDC UR31, c[0x0][0x584] ;  /* 0x00016100001f7ab9 */ /* 0x000fca0000000800 */
.L_x_7:
[----:B------:R-:W0:Y:S01]  /*0920*/  LDC R0, c[0x0][0x65c] ;  /* 0x00019700ff007b82 */ /* 0x000e220000000800 */
[----:B------:R-:W1:Y:S01]  /*0930*/  S2R R12, SR_CTAID.Y ;  /* 0x00000000000c7919 */ /* 0x000e620000002600 */
[----:B------:R-:W-:Y:S01]  /*0940*/  IMAD.MOV.U32 R5, RZ, RZ, RZ ;  /* 0x000000ffff057224 */ /* 0x000fe200078e00ff */
[----:B------:R-:W-:Y:S01]  /*0950*/  UISETP.NE.AND UP0, UPT, UR13, 0x2, UPT ;  /* 0x000000020d00788c */ /* 0x000fe2000bf05270 */
[----:B------:R-:W2:Y:S01]  /*0960*/  S2R R4, SR_CTAID.X ;  /* 0x0000000000047919 */ /* 0x000ea20000002500 */
[----:B------:R-:W-:Y:S01]  /*0970*/  ULDC UR7, c[0x0][0x28c] ;  /* 0x0000a30000077ab9 */ /* 0x000fe20000000800 */
[----:B------:R-:W-:Y:S01]  /*0980*/  UMOV UR5, URZ ;  /* 0x0000003f00057c82 */ /* 0x000fe20008000000 */
[----:B------:R-:W-:Y:S02]  /*0990*/  UIADD3 UR7, UR7, 0x7f, URZ ;  /* 0x0000007f07077890 */ /* 0x000fe4000fffe03f */
[----:B------:R-:W-:Y:S01]  /*09a0*/  PLOP3.LUT P0, PT, PT, PT, UP0, 0x80, 0x0 ;  /* 0x000000000000781c */ /* 0x000fe20003f0f008 */
[----:B------:R-:W-:Y:S01]  /*09b0*/  UMOV UR4, URZ ;  /* 0x0000003f00047c82 */ /* 0x000fe20008000000 */
[----:B------:R-:W-:Y:S01]  /*09c0*/  ULDC.64 UR22, c[0x0][0x650] ;  /* 0x0001940000167ab9 */ /* 0x000fe20000000a00 */
[----:B------:R-:W-:-:S04]  /*09d0*/  USHF.R.S32.HI UR10, URZ, 0x1f, UR7 ;  /* 0x0000001f3f0a7899 */ /* 0x000fc80008011407 */
[----:B------:R-:W-:-:S04]  /*09e0*/  ULEA.HI UR10, UR10, UR7, URZ, 0x7 ;  /* 0x000000070a0a7291 */ /* 0x000fc8000f8f383f */
[----:B------:R-:W-:Y:S01]  /*09f0*/  USHF.R.S32.HI UR14, URZ, 0x7, UR10 ;  /* 0x000000073f0e7899 */ /* 0x000fe2000801140a */
[----:B0-----:R-:W-:-:S13]  /*0a00*/  ISETP.NE.AND P2, PT, R0, 0x1, PT ;  /* 0x000000010000780c */ /* 0x001fda0003f45270 */
[----:B------:R-:W2:Y:S01]  /*0a10*/  @P2 LDC R9, c[0x0][0x10] ;  /* 0x00000400ff092b82 */ /* 0x000ea20000000800 */
[----:B-1----:R-:W-:Y:S02]  /*0a20*/  @P2 IMAD.MOV.U32 R6, RZ, RZ, R12 ;  /* 0x000000ffff062224 */ /* 0x002fe400078e000c */
[----:B------:R-:W-:-:S05]  /*0a30*/  @P2 IMAD.MOV.U32 R7, RZ, RZ, RZ ;  /* 0x000000ffff072224 */ /* 0x000fca00078e00ff */
[----:B------:R-:W0:Y:S01]  /*0a40*/  @!P2 LDC R11, c[0x0][0xc] ;  /* 0x00000300ff0bab82 */ /* 0x000e220000000800 */
[----:B------:R-:W-:Y:S01]  /*0a50*/  ULDC UR8, c[0x0][0xc] ;  /* 0x0000030000087ab9 */ /* 0x000fe20000000800 */
[----:B------:R-:W-:Y:S01]  /*0a60*/  ULDC UR9, c[0x0][0x10] ;  /* 0x0000040000097ab9 */ /* 0x000fe20000000800 */
[----:B------:R-:W-:Y:S01]  /*0a70*/  ULDC UR7, c[0x0][0x14] ;  /* 0x0000050000077ab9 */ /* 0x000fe20000000800 */
[----:B------:R-:W-:-:S04]  /*0a80*/  UIMAD.WIDE.U32 UR8, UR8, UR9, URZ ;  /* 0x00000009080872a5 */ /* 0x000fc8000f8e003f */
[----:B------:R-:W-:Y:S02]  /*0a90*/  UIMAD.WIDE.U32 UR16, UR8, UR7, URZ ;  /* 0x00000007081072a5 */ /* 0x000fe4000f8e003f */
[----:B------:R-:W-:-:S04]  /*0aa0*/  UIMAD UR13, UR9, UR7, URZ ;  /* 0x00000007090d72a4 */ /* 0x000fc8000f8e023f */
[----:B------:R-:W-:Y:S01]  /*0ab0*/  UIADD3 UR13, UR17, UR13, URZ ;  /* 0x0000000d110d7290 */ /* 0x000fe2000fffe03f */
[----:B--2---:R-:W-:-:S04]  /*0ac0*/  @P2 IMAD.WIDE.U32 R8, R4, R9, R6 ;  /* 0x0000000904082225 */ /* 0x004fc800078e0006 */
[----:B------:R-:W-:Y:S02]  /*0ad0*/  @P2 IMAD.MOV.U32 R13, RZ, RZ, R8 ;  /* 0x000000ffff0d2224 */ /* 0x000fe400078e0008 */
[----:B0-----:R-:W-:-:S04]  /*0ae0*/  @!P2 IMAD.WIDE.U32 R6, R11, R12, R4 ;  /* 0x0000000c0b06a225 */ /* 0x001fc800078e0004 */
[----:B------:R-:W-:Y:S02]  /*0af0*/  @P2 IMAD.MOV.U32 R11, RZ, RZ, RZ ;  /* 0x000000ffff0b2224 */ /* 0x000fe400078e00ff */
[----:B------:R-:W-:Y:S02]  /*0b00*/  @!P2 IMAD.MOV.U32 R13, RZ, RZ, R6 ;  /* 0x000000ffff0da224 */ /* 0x000fe400078e0006 */
[----:B------:R-:W-:Y:S02]  /*0b10*/  @P2 IMAD.IADD R10, R9, 0x1, R11 ;  /* 0x00000001090a2824 */ /* 0x000fe400078e020b */
[----:B------:R-:W-:Y:S01]  /*0b20*/  @!P2 IMAD.MOV.U32 R10, RZ, RZ, R7 ;  /* 0x000000ffff0aa224 */ /* 0x000fe200078e0007 */
[----:B------:R0:W-:Y:S01]  /*0b30*/  STL [R1+0x78], R13 ;  /* 0x0000780d01007387 */ /* 0x0001e20000100800 */
[----:B------:R-:W-:Y:S02]  /*0b40*/  IMAD.MOV.U32 R18, RZ, RZ, R13 ;  /* 0x000000ffff127224 */ /* 0x000fe400078e000d */
[----:B------:R-:W-:Y:S01]  /*0b50*/  IMAD.MOV.U32 R19, RZ, RZ, R10 ;  /* 0x000000ffff137224 */ /* 0x000fe200078e000a */
[----:B------:R0:W-:Y:S01]  /*0b60*/  STL [R1+0x74], R10 ;  /* 0x0000740a01007387 */ /* 0x0001e20000100800 */
[----:B------:R-:W-:Y:S05]  /*0b70*/  @P0 BRA `(.L_x_9) ;  /* 0x0000000000280947 */ /* 0x000fea0003800000 */
[----:B------:R-:W-:Y:S01]  /*0b80*/  IADD3 R18, P0, R18, UR16, RZ ;  /* 0x0000001012127c10 */ /* 0x000fe2000ff1e0ff */
[----:B------:R-:W-:Y:S02]  /*0b90*/  UISETP.GE.U32.AND UP0, UPT, UR14, 0x3, UPT ;  /* 0x000000030e00788c */ /* 0x000fe4000bf06070 */
[----:B------:R-:W-:Y:S01]  /*0ba0*/  UIMAD.WIDE.U32 UR4, UR14, -0x55555555, URZ ;  /* 0xaaaaaaab0e0478a5 */ /* 0x000fe2000f8e003f */
[----:B------:R-:W-:Y:S01]  /*0bb0*/  IADD3.X R19, R19, UR13, RZ, P0, !PT ;  /* 0x0000000d13137c10 */ /* 0x000fe200087fe4ff */
[----:B------:R1:W-:Y:S02]  /*0bc0*/  STL [R1+0x78], R18 ;  /* 0x0000781201007387 */ /* 0x0003e40000100800 */
[----:B------:R-:W-:Y:S02]  /*0bd0*/  USHF.R.U32.HI UR5, URZ, 0x1, UR5 ;  /* 0x000000013f057899 */ /* 0x000fe40008011605 */
[----:B------:R1:W-:Y:S01]  /*0be0*/  STL [R1+0x74], R19 ;  /* 0x0000741301007387 */ /* 0x0003e20000100800 */
[----:B------:R-:W-:-:S02]  /*0bf0*/  UMOV UR4, URZ ;  /* 0x0000003f00047c82 */ /* 0x000fc40008000000 */
[----:B------:R-:W-:Y:S02]  /*0c00*/  @UP0 ULOP3.LUT UR4, UR5, 0x1, URZ, 0xc0, !UPT ;  /* 0x0000000105040892 */ /* 0x000fe4000f8ec03f */
[----:B------:R-:W-:-:S12]  /*0c10*/  UIMAD UR5, UR5, -0x3, UR14 ;  /* 0xfffffffd050578a4 */ /* 0x000fd8000f8e020e */
.L_x_9:
[----:B------:R-:W-:Y:S01]  /*0c20*/  IMAD.MOV.U32 R8, RZ, RZ, -0x1 ;  /* 0xffffffffff087424 */ /* 0x000fe200078e00ff */
[----:B------:R-:W-:Y:S01]  /*0c30*/  ISETP.GE.U32.AND P0, PT, R18, UR22, PT ;  /* 0x0000001612007c0c */ /* 0x000fe2000bf06070 */
[----:B------:R-:W-:Y:S01]  /*0c40*/  IMAD.MOV.U32 R6, RZ, RZ, -0x1 ;  /* 0xffffffffff067424 */ /* 0x000fe200078e00ff */
[----:B------:R-:W-:Y:S01]  /*0c50*/  PRMT R0, RZ, 0x7610, R0 ;  /* 0x00007610ff007816 */ /* 0x000fe20000000000 */
[----:B------:R-:W-:Y:S01]  /*0c60*/  IMAD.MOV.U32 R7, RZ, RZ, -0x1 ;  /* 0xffffffffff077424 */ /* 0x000fe200078e00ff */
[----:B------:R2:W-:Y:S01]  /*0c70*/  STL [R1+0x7c], R8 ;  /* 0x00007c0801007387 */ /* 0x0005e20000100800 */
[----:B------:R-:W-:-:S03]  /*0c80*/  ISETP.GE.U32.AND.EX P0, PT, R19, UR23, PT, P0 ;  /* 0x0000001713007c0c */ /* 0x000fc6000bf06100 */
[----:B------:R2:W-:Y:S04]  /*0c90*/  STL [R1+0x70], R6 ;  /* 0x0000700601007387 */ /* 0x0005e80000100800 */
[----:B------:R2:W-:Y:S06]  /*0ca0*/  STL [R1+0x80], R7 ;  /* 0x0000800701007387 */ /* 0x0005ec0000100800 */
[----:B------:R-:W-:Y:S05]  /*0cb0*/  @P0 BRA `(.L_x_10) ;  /* 0x0000000400680947 */ /* 0x000fea0003800000 */
[----:B------:R-:W3:Y:S01]  /*0cc0*/  LDC.64 R14, c[0x0][0x628] ;  /* 0x00018a00ff0e7b82 */ /* 0x000ee20000000a00 */
[----:B--2---:R-:W-:Y:S02]  /*0cd0*/  IMAD.MOV.U32 R6, RZ, RZ, R18 ;  /* 0x000000ffff067224 */ /* 0x004fe400078e0012 */
[----:B------:R-:W-:-:S05]  /*0ce0*/  IMAD.MOV.U32 R7, RZ, RZ, R19 ;  /* 0x000000ffff077224 */ /* 0x000fca00078e0013 */
[----:B------:R-:W2:Y:S08]  /*0cf0*/  LDC R0, c[0x0][0x630] ;  /* 0x00018c00ff007b82 */ /* 0x000eb00000000800 */
[----:B------:R-:W4:Y:S01]  /*0d00*/  LDC.64 R16, c[0x0][0x620] ;  /* 0x00018800ff107b82 */ /* 0x000f220000000a00 */
[----:B---3--:R-:W-:-:S04]  /*0d10*/  ISETP.NE.U32.AND P0, PT, R14, RZ, PT ;  /* 0x000000ff0e00720c */ /* 0x008fc80003f05070 */
[----:B------:R-:W-:-:S13]  /*0d20*/  ISETP.NE.AND.EX P0, PT, R15, RZ, PT, P0 ;  /* 0x000000ff0f00720c */ /* 0x000fda0003f05300 */
[----:B--2-4-:R-:W-:Y:S05]  /*0d30*/  @!P0 BRA `(.L_x_11) ;  /* 0x0000000000288947 */ /* 0x014fea0003800000 */
[----:B------:R-:W2:Y:S02]  /*0d40*/  LDC R11, c[0x0][0x634] ;  /* 0x00018d00ff0b7b82 */ /* 0x000ea40000000800 */
[----:B--2---:R-:W-:-:S05]  /*0d50*/  IADD3 R11, P0, R18, R11, RZ ;  /* 0x0000000b120b7210 */ /* 0x004fca0007f1e0ff */
[----:B0-----:R-:W-:-:S04]  /*0d60*/  IMAD.X R13, RZ, RZ, R19, P0 ;  /* 0x000000ffff0d7224 */ /* 0x001fc800000e0613 */
[----:B------:R-:W-:-:S04]  /*0d70*/  IMAD.WIDE.U32 R6, R13, R14, RZ ;  /* 0x0000000e0d067225 */ /* 0x000fc800078e00ff */
[----:B------:R-:W-:-:S04]  /*0d80*/  IMAD.WIDE.U32 R8, P0, R11, R15, R6 ;  /* 0x0000000f0b087225 */ /* 0x000fc80007800006 */
[----:B------:R-:W-:-:S04]  /*0d90*/  IMAD.WIDE.U32 R6, R11, R14, RZ ;  /* 0x0000000e0b067225 */ /* 0x000fc800078e00ff */
[----:B------:R-:W-:Y:S01]  /*0da0*/  IMAD.X R11, RZ, RZ, RZ, P0 ;  /* 0x000000ffff0b7224 */ /* 0x000fe200000e06ff */
[----:B------:R-:W-:Y:S01]  /*0db0*/  IADD3 RZ, P0, R7, R8, RZ ;  /* 0x0000000807ff7210 */ /* 0x000fe20007f1e0ff */
[----:B------:R-:W-:-:S04]  /*0dc0*/  IMAD.MOV.U32 R10, RZ, RZ, R9 ;  /* 0x000000ffff0a7224 */ /* 0x000fc800078e0009 */
[----:B------:R-:W-:-:S08]  /*0dd0*/  IMAD.WIDE.U32.X R6, R13, R15, R10, P0 ;  /* 0x0000000f0d067225 */ /* 0x000fd000000e040a */
.L_x_11:
[-CC-:B------:R-:W-:Y:S01]  /*0de0*/  SHF.R.U64 R25, R6, R0.reuse, R7.reuse ;  /* 0x0000000006197219 */ /* 0x180fe20000001207 */
[----:B0-----:R-:W0:Y:S01]  /*0df0*/  LDC R10, c[0x0][0x618] ;  /* 0x00018600ff0a7b82 */ /* 0x001e220000000800 */
[----:B------:R-:W-:Y:S01]  /*0e00*/  SHF.R.U32.HI R5, RZ, R0, R7 ;  /* 0x00000000ff057219 */ /* 0x000fe20000011607 */
[----:B------:R-:W-:Y:S01]  /*0e10*/  IMAD.MOV.U32 R6, RZ, RZ, R18 ;  /* 0x000000ffff067224 */ /* 0x000fe200078e0012 */
[----:B------:R-:W-:Y:S01]  /*0e20*/  IADD3 R9, P0, RZ, -R25, RZ ;  /* 0x80000019ff097210 */ /* 0x000fe20007f1e0ff */
[----:B------:R-:W-:Y:S01]  /*0e30*/  IMAD.MOV.U32 R7, RZ, RZ, R19 ;  /* 0x000000ffff077224 */ /* 0x000fe200078e0013 */
[----:B------:R-:W-:Y:S01]  /*0e40*/  I2FP.F32.U32 R0, R4 ;  /* 0x0000000400007245 */ /* 0x000fe20000201000 */
[----:B------:R-:W-:Y:S02]  /*0e50*/  ULDC UR7, c[0x0][0x150] ;  /* 0x0000540000077ab9 */ /* 0x000fe40000000800 */
[----:B------:R-:W2:Y:S01]  /*0e60*/  LDC.64 R22, c[0x0][0x640] ;  /* 0x00019000ff167b82 */ /* 0x000ea20000000a00 */
[----:B------:R-:W-:-:S02]  /*0e70*/  IMAD.X R11, RZ, RZ, ~R5, P0 ;  /* 0x000000ffff0b7224 */ /* 0x000fc400000e0e05 */
[----:B------:R-:W-:Y:S01]  /*0e80*/  FMUL R0, R0, UR7 ;  /* 0x0000000700007c20 */ /* 0x000fe20008400000 */
[----:B------:R-:W-:Y:S01]  /*0e90*/  IMAD.WIDE.U32 R6, R9, R16, R6 ;  /* 0x0000001009067225 */ /* 0x000fe200078e0006 */
[----:B------:R-:W-:-:S03]  /*0ea0*/  ULDC UR7, c[0x0][0x154] ;  /* 0x0000550000077ab9 */ /* 0x000fc60000000800 */
[----:B------:R-:W-:Y:S01]  /*0eb0*/  IMAD R8, R11, R16, RZ ;  /* 0x000000100b087224 */ /* 0x000fe200078e02ff */
[----:B------:R-:W3:Y:S01]  /*0ec0*/  LDC R5, c[0x0][0x144] ;  /* 0x00005100ff057b82 */ /* 0x000ee20000000800 */
[----:B------:R-:W4:Y:S02]  /*0ed0*/  F2I.U32.TRUNC.NTZ R0, R0 ;  /* 0x0000000000007305 */ /* 0x000f24000020f000 */
[----:B------:R-:W-:-:S04]  /*0ee0*/  IMAD R9, R9, R17, R8 ;  /* 0x0000001109097224 */ /* 0x000fc800078e0208 */
[----:B------:R-:W-:Y:S01]  /*0ef0*/  IMAD.IADD R7, R7, 0x1, R9 ;  /* 0x0000000107077824 */ /* 0x000fe200078e0209 */
[----:B------:R-:W5:Y:S01]  /*0f00*/  LDC R16, c[0x0][0x608] ;  /* 0x00018200ff107b82 */ /* 0x000f620000000800 */
[----:B------:R-:W-:-:S03]  /*0f10*/  IMAD.MOV.U32 R9, RZ, RZ, -0x1 ;  /* 0xffffffffff097424 */ /* 0x000fc600078e00ff */
[--C-:B0-----:R-:W-:Y:S02]  /*0f20*/  SHF.R.U64 R14, R6, R10, R7.reuse ;  /* 0x0000000a060e7219 */ /* 0x101fe40000001207 */
[----:B------:R-:W-:Y:S02]  /*0f30*/  I2FP.F32.U32 R6, R12 ;  /* 0x0000000c00067245 */ /* 0x000fe40000201000 */
[----:B------:R-:W0:Y:S01]  /*0f40*/  LDC R20, c[0x0][0x658] ;  /* 0x00019600ff147b82 */ /* 0x000e220000000800 */
[----:B--2---:R-:W-:Y:S01]  /*0f50*/  ISETP.NE.U32.AND P0, PT, R22, RZ, PT ;  /* 0x000000ff1600720c */ /* 0x004fe20003f05070 */
[----:B----4-:R-:W-:Y:S02]  /*0f60*/  IMAD.MOV R8, RZ, RZ, -R0 ;  /* 0x000000ffff087224 */ /* 0x010fe400078e0a00 */
[----:B------:R-:W-:Y:S01]  /*0f70*/  FMUL R6, R6, UR7 ;  /* 0x0000000706067c20 */ /* 0x000fe20008400000 */
[----:B------:R-:W-:Y:S02]  /*0f80*/  SHF.R.U32.HI R7, RZ, R10, R7 ;  /* 0x0000000aff077219 */ /* 0x000fe40000011607 */
[----:B------:R-:W-:Y:S01]  /*0f90*/  ISETP.NE.AND.EX P0, PT, R23, RZ, PT, P0 ;  /* 0x000000ff1700720c */ /* 0x000fe20003f05300 */
[----:B------:R2:W4:Y:S01]  /*0fa0*/  F2I.U32.TRUNC.NTZ R13, R6 ;  /* 0x00000006000d7305 */ /* 0x000522000020f000 */
[----:B------:R-:W2:Y:S01]  /*0fb0*/  LDC R15, c[0x0][0x148] ;  /* 0x00005200ff0f7b82 */ /* 0x000ea20000000800 */
[----:B---3--:R-:W-:-:S07]  /*0fc0*/  IMAD R0, R5, R8, R4 ;  /* 0x0000000805007224 */ /* 0x008fce00078e0204 */
[----:B-1----:R-:W1:Y:S01]  /*0fd0*/  LDC R18, c[0x0][0x600] ;  /* 0x00018000ff127b82 */ /* 0x002e620000000800 */
[-CC-:B-----5:R-:W-:Y:S02]  /*0fe0*/  SHF.R.U64 R26, R14, R16.reuse, R7.reuse ;  /* 0x000000100e1a7219 */ /* 0x1a0fe40000001207 */
[----:B------:R-:W-:Y:S01]  /*0ff0*/  SHF.R.U32.HI R5, RZ, R16, R7 ;  /* 0x00000010ff057219 */ /* 0x000fe20000011607 */
[----:B------:R-:W-:-:S04]  /*1000*/  IMAD.MOV.U32 R7, RZ, RZ, 0x1 ;  /* 0x00000001ff077424 */ /* 0x000fc800078e00ff */
[----:B------:R-:W3:Y:S01]  /*1010*/  LDC R19, c[0x0][0x648] ;  /* 0x00019200ff137b82 */ /* 0x000ee20000000800 */
[-C--:B0-----:R-:W-:Y:S02]  /*1020*/  SHF.L.U32 R4, R9, R20.reuse, RZ ;  /* 0x0000001409047219 */ /* 0x081fe400000006ff */
[--C-:B------:R-:W-:Y:S02]  /*1030*/  SHF.R.U64 R16, R26, R20, R5.reuse ;  /* 0x000000141a107219 */ /* 0x100fe40000001205 */
[----:B------:R-:W-:Y:S02]  /*1040*/  LOP3.LUT R11, RZ, R4, RZ, 0x33, !PT ;  /* 0x00000004ff0b7212 */ /* 0x000fe400078e33ff */
[-C--:B------:R-:W-:Y:S01]  /*1050*/  SHF.R.U32.HI R5, RZ, R20.reuse, R5 ;  /* 0x00000014ff057219 */ /* 0x080fe20000011605 */
[----:B------:R-:W0:Y:S01]  /*1060*/  LDC R21, c[0x0][0x638] ;  /* 0x00018e00ff157b82 */ /* 0x000e220000000800 */
[----:B------:R-:W-:Y:S01]  /*1070*/  SHF.L.U32 R10, R7, R20, RZ ;  /* 0x00000014070a7219 */ /* 0x000fe200000006ff */
[----:B------:R-:W-:-:S06]  /*1080*/  IMAD.MOV.U32 R4, RZ, RZ, R16 ;  /* 0x000000ffff047224 */ /* 0x000fcc00078e0010 */
[----:B------:R-:W0:Y:S01]  /*1090*/  LDC R24, c[0x0][0x610] ;  /* 0x00018400ff187b82 */ /* 0x000e220000000800 */
[----:B--2-4-:R-:W-:Y:S05]  /*10a0*/  @!P0 BRA `(.L_x_12) ;  /* 0x0000000000288947 */ /* 0x014fea0003800000 */
[----:B------:R-:W2:Y:S02]  /*10b0*/  LDC R9, c[0x0][0x64c] ;  /* 0x00019300ff097b82 */ /* 0x000ea40000000800 */
[----:B--2---:R-:W-:-:S05]  /*10c0*/  IADD3 R9, P0, R16, R9, RZ ;  /* 0x0000000910097210 */ /* 0x004fca0007f1e0ff */
[----:B------:R-:W-:-:S04]  /*10d0*/  IMAD.X R17, RZ, RZ, R5, P0 ;  /* 0x000000ffff117224 */ /* 0x000fc800000e0605 */
[----:B------:R-:W-:-:S04]  /*10e0*/  IMAD.WIDE.U32 R4, R17, R22, RZ ;  /* 0x0000001611047225 */ /* 0x000fc800078e00ff */
[----:B------:R-:W-:-:S04]  /*10f0*/  IMAD.WIDE.U32 R6, P0, R9, R23, R4 ;  /* 0x0000001709067225 */ /* 0x000fc80007800004 */
[----:B------:R-:W-:-:S04]  /*1100*/  IMAD.WIDE.U32 R4, R9, R22, RZ ;  /* 0x0000001609047225 */ /* 0x000fc800078e00ff */
[----:B------:R-:W-:Y:S01]  /*1110*/  IMAD.X R9, RZ, RZ, RZ, P0 ;  /* 0x000000ffff097224 */ /* 0x000fe200000e06ff */
[----:B------:R-:W-:Y:S01]  /*1120*/  IADD3 RZ, P0, R5, R6, RZ ;  /* 0x0000000605ff7210 */ /* 0x000fe20007f1e0ff */
[----:B------:R-:W-:-:S04]  /*1130*/  IMAD.MOV.U32 R8, RZ, RZ, R7 ;  /* 0x000000ffff087224 */ /* 0x000fc800078e0007 */
[----:B------:R-:W-:-:S08]  /*1140*/  IMAD.WIDE.U32.X R4, R17, R23, R8, P0 ;  /* 0x0000001711047225 */ /* 0x000fd000000e0408 */
.L_x_12:
[----:B---3--:R-:W-:Y:S01]  /*1150*/  SHF.R.U64 R4, R4, R19, R5 ;  /* 0x0000001304047219 */ /* 0x008fe20000001205 */
[----:B-1----:R-:W-:Y:S01]  /*1160*/  VIADD R5, R18, 0xffffffff ;  /* 0xffffffff12057836 */ /* 0x002fe20000000000 */
[----:B------:R-:W-:Y:S01]  /*1170*/  LOP3.LUT R11, R26, R11, RZ, 0xc0, !PT ;  /* 0x0000000b1a0b7212 */ /* 0x000fe200078ec0ff */
[----:B------:R-:W-:Y:S02]  /*1180*/  IMAD.MOV R13, RZ, RZ, -R13 ;  /* 0x000000ffff0d7224 */ /* 0x000fe400078e0a0d */
[----:B------:R-:W-:Y:S01]  /*1190*/  IMAD.MOV R6, RZ, RZ, -R4 ;  /* 0x000000ffff067224 */ /* 0x000fe200078e0a04 */
[----:B------:R-:W-:Y:S01]  /*11a0*/  LOP3.LUT R14, R14, R5, RZ, 0xc0, !PT ;  /* 0x000000050e0e7212 */ /* 0x000fe200078ec0ff */
[----:B------:R-:W-:Y:S02]  /*11b0*/  @P2 IMAD R0, R15, R13, R12 ;  /* 0x0000000d0f002224 */ /* 0x000fe400078e020c */
[----:B------:R-:W-:Y:S02]  /*11c0*/  IMAD R11, R10, R4, R11 ;  /* 0x000000040a0b7224 */ /* 0x000fe400078e020b */
[----:B0-----:R-:W-:-:S02]  /*11d0*/  IMAD R5, R6, R21, R16 ;  /* 0x0000001506057224 */ /* 0x001fc400078e0210 */
[----:B------:R-:W-:Y:S02]  /*11e0*/  IMAD R4, R11, R24, R0 ;  /* 0x000000180b047224 */ /* 0x000fe400078e0200 */
[----:B------:R-:W-:Y:S02]  /*11f0*/  IMAD R5, R5, R18, R14 ;  /* 0x0000001205057224 */ /* 0x000fe400078e020e */
[----:B------:R-:W-:-:S03]  /*1200*/  IMAD.MOV.U32 R0, RZ, RZ, 0x1 ;  /* 0x00000001ff007424 */ /* 0x000fc600078e00ff */
[----:B------:R-:W-:Y:S02]  /*1210*/  SEL R6, R5, R4, !P2 ;  /* 0x0000000405067207 */ /* 0x000fe40005000000 */
[----:B------:R-:W-:-:S03]  /*1220*/  SEL R4, R4, R5, !P2 ;  /* 0x0000000504047207 */ /* 0x000fc60005000000 */
[----:B------:R3:W-:Y:S04]  /*1230*/  STL [R1+0x80], R6 ;  /* 0x0000800601007387 */ /* 0x0007e80000100800 */
[----:B------:R3:W-:Y:S04]  /*1240*/  STL [R1+0x70], R25 ;  /* 0x0000701901007387 */ /* 0x0007e80000100800 */
[----:B------:R3:W-:Y:S02]  /*1250*/  STL [R1+0x7c], R4 ;  /* 0x00007c0401007387 */ /* 0x0007e40000100800 */
.L_x_10:
[----:B------:R-:W-:Y:S05]  /*1260*/  @!P1 BRA `(.L_x_13) ;  /* 0x000000dc00109947 */ /* 0x000fea0003800000 */
[----:B------:R-:W-:-:S06]  /*1270*/  UISETP.GT.U32.AND UP0, UPT, UR12, 0x1, UPT ;  /* 0x000000010c00788c */ /* 0x000fcc000bf04070 */
[----:B------:R-:W-:-:S13]  /*1280*/  PLOP3.LUT P0, PT, PT, PT, UP0, 0x80, 0x0 ;  /* 0x000000000000781c */ /* 0x000fda0003f0f008 */
[----:B------:R-:W-:Y:S05]  /*1290*/  @P0 EXIT ;  /* 0x000000000000094d */ /* 0x000fea0003800000 */
.L_x_14:
[----:B------:R-:W-:-:S08]  /*12a0*/  NOP ;  /* 0x0000000000007918 */ /* 0x000fd00000000000 */
[----:B------:R-:W4:Y:S02]  /*12b0*/  USETMAXREG.TRY_ALLOC.CTAPOOL UP0, 0xe8 ;  /* 0x000000e8000079c8 */ /* 0x000f240008000600 */
[----:B----4-:R-:W-:-:S13]  /*12c0*/  PLOP3.LUT P0, PT, PT, PT, UP0, 0x80, 0x0 ;  /* 0x000000000000781c */ /* 0x010fda0003f0f008 */
[----:B------:R-:W-:Y:S05]  /*12d0*/  @!P0 BRA `(.L_x_14) ;  /* 0xfffffffc00f08947 */ /* 0x000fea000383ffff */
[----:B------:R-:W-:-:S13]  /*12e0*/  LOP3.LUT P0, RZ, R0, 0xff, RZ, 0xc0, !PT ;  /* 0x000000ff00ff7812 */ /* 0x000fda000780c0ff */
[----:B------:R-:W-:Y:S05]  /*12f0*/  @!P0 EXIT ;  /* 0x000000000000894d */ /* 0x000fea0003800000 */
[----:B------:R-:W4:Y:S01]  /*1300*/  S2UR UR6, SR_CgaCtaId ;  /* 0x00000000000679c3 */ /* 0x000f220000008800 */
[----:B------:R-:W-:Y:S01]  /*1310*/  SHF.R.S32.HI R3, RZ, 0x1f, R2 ;  /* 0x0000001fff037819 */ /* 0x000fe20000011402 */
[----:B------:R-:W-:Y:S01]  /*1320*/  UIADD3 UR7, UR18, -0x1, URZ ;  /* 0xffffffff12077890 */ /* 0x000fe2000fffe03f */
[----:B------:R-:W-:Y:S02]  /*1330*/  UMOV UR22, 0x400 ;  /* 0x0000040000167882 */ /* 0x000fe40000000000 */
[CC--:B------:R-:W-:Y:S01]  /*1340*/  LEA.HI R0, R3.reuse, R2.reuse, RZ, 0x2 ;  /* 0x0000000203007211 */ /* 0x0c0fe200078f10ff */
[----:B------:R-:W-:Y:S01]  /*1350*/  UISETP.LT.AND UP0, UPT, UR14, 0x1, UPT ;  /* 0x000000010e00788c */ /* 0x000fe2000bf01270 */
[----:B------:R-:W-:Y:S01]  /*1360*/  LEA.HI R3, R3, R2, RZ, 0x5 ;  /* 0x0000000203037211 */ /* 0x000fe200078f28ff */
[----:B------:R-:W-:Y:S01]  /*1370*/  ULOP3.LUT UR30, UR15, 0x1, URZ, 0xfc, !UPT ;  /* 0x000000010f1e7892 */ /* 0x000fe2000f8efc3f */
[--C-:B---3--:R-:W-:Y:S01]  /*1380*/  SHF.R.S32.HI R4, RZ, 0x2, R0.reuse ;  /* 0x00000002ff047819 */ /* 0x108fe20000011400 */
[----:B------:R-:W-:Y:S01]  /*1390*/  USEL UR19, UR14, 0x1, UP0 ;  /* 0x000000010e137887 */ /* 0x000fe20008000000 */
[----:B------:R-:W-:Y:S01]  /*13a0*/  SHF.R.S32.HI R5, RZ, 0x1f, R0 ;  /* 0x0000001fff057819 */ /* 0x000fe20000011400 */
[----:B------:R-:W-:Y:S01]  /*13b0*/  UISETP.NE.AND UP0, UPT, UR7, URZ, UPT ;  /* 0x0000003f0700728c */ /* 0x000fe2000bf05270 */
[----:B--2---:R-:W-:Y:S01]  /*13c0*/  SHF.R.S32.HI R7, RZ, 0x5, R3 ;  /* 0x00000005ff077819 */ /* 0x004fe20000011403 */
[----:B------:R-:W-:Y:S01]  /*13d0*/  USHF.L.U32 UR29, UR14, 0x1, URZ ;  /* 0x000000010e1d7899 */ /* 0x000fe2000800063f */
[----:B------:R-:W-:Y:S01]  /*13e0*/  LEA.HI R5, R5, R4, RZ, 0x3 ;  /* 0x0000000405057211 */ /* 0x000fe200078f18ff */
[----:B------:R-:W-:Y:S01]  /*13f0*/  UIADD3 UR19, -UR19, UR14, URZ ;  /* 0x0000000e13137290 */ /* 0x000fe2000fffe13f */
[----:B------:R-:W-:Y:S01]  /*1400*/  LOP3.LUT R3, R0, 0xfffffffc, RZ, 0xc0, !PT ;  /* 0xfffffffc00037812 */ /* 0x000fe200078ec0ff */
[----:B------:R-:W-:Y:S01]  /*1410*/  USEL UR27, URZ, 0x1, UP0 ;  /* 0x000000013f1b7887 */ /* 0x000fe20008000000 */
[----:B------:R-:W-:-:S03]  /*1420*/  LOP3.LUT R5, R5, 0xfffffff8, RZ, 0xc0, !PT ;  /* 0xfffffff805057812 */ /* 0x000fc600078ec0ff */
[----:B------:R-:W-:Y:S01]  /*1430*/  IMAD.IADD R6, R2, 0x1, -R3 ;  /* 0x0000000102067824 */ /* 0x000fe200078e0a03 */
[----:B----4-:R-:W-:Y:S01]  /*1440*/  ULEA UR22, UR6, UR22, 0x18 ;  /* 0x0000001606167291 */ /* 0x010fe2000f8ec03f */
[----:B------:R-:W-:Y:S01]  /*1450*/  IMAD.IADD R4, R4, 0x1, -R5 ;  /* 0x0000000104047824 */ /* 0x000fe200078e0a05 */
[----:B------:R-:W-:Y:S02]  /*1460*/  USHF.L.U32 UR6, UR7, 0x3, URZ ;  /* 0x0000000307067899 */ /* 0x000fe4000800063f */
[----:B------:R2:W-:Y:S01]  /*1470*/  STL [R1+0x84], R6 ;  /* 0x0000840601007387 */ /* 0x0005e20000100800 */
[----:B------:R-:W-:Y:S01]  /*1480*/  UIADD3 UR28, UR22, 0x40, URZ ;  /* 0x00000040161c7890 */ /* 0x000fe2000fffe03f */
[--C-:B------:R-:W-:Y:S01]  /*1490*/  IMAD R0, R7, -0x10, -R4.reuse ;  /* 0xfffffff007007824 */ /* 0x100fe200078e0a04 */
[----:B------:R-:W-:Y:S01]  /*14a0*/  ULOP3.LUT UR6, UR6, 0x8, URZ, 0xc0, !UPT ;  /* 0x0000000806067892 */ /* 0x000fe2000f8ec03f */
[----:B------:R-:W-:Y:S01]  /*14b0*/  SHF.R.S32.HI R5, RZ, 0x1f, R4 ;  /* 0x0000001fff057819 */ /* 0x000fe20000011404 */
[----:B------:R-:W-:-:S02]  /*14c0*/  ULEA UR18, UR18, UR28, 0x3 ;  /* 0x0000001c12127291 */ /* 0x000fc4000f8e183f */
[----:B------:R-:W-:Y:S02]  /*14d0*/  ULOP3.LUT UR26, UR6, 0x8, URZ, 0x3c, !UPT ;  /* 0x00000008061a7892 */ /* 0x000fe4000f8e3c3f */
[----:B------:R-:W-:Y:S01]  /*14e0*/  ULOP3.LUT UR12, UR6, 0x18, URZ, 0x3c, !UPT ;  /* 0x00000018060c7892 */ /* 0x000fe2000f8e3c3f */
[----:B------:R-:W-:Y:S02]  /*14f0*/  IMAD.WIDE R2, R7, 0x10, R4 ;  /* 0x0000001007027825 */ /* 0x000fe400078e0204 */
[----:B------:R-:W-:Y:S02]  /*1500*/  ULDC UR6, c[0x0][0x284] ;  /* 0x0000a10000067ab9 */ /* 0x000fe40000000800 */
[----:B------:R-:W-:-:S05]  /*1510*/  VIADD R0, R0, UR6 ;  /* 0x0000000600007c36 */ /* 0x000fca0008000000 */
[----:B------:R2:W-:Y:S04]  /*1520*/  STL [R1+0x90], R0 ;  /* 0x0000900001007387 */ /* 0x0005e80000100800 */
[----:B------:R2:W-:Y:S02]  /*1530*/  STL.64 [R1+0x88], R2 ;  /* 0x0000880201007387 */ /* 0x0005e40000100a00 */
.L_x_297:
[----:B--2---:R-:W-:Y:S01]  /*1540*/  IMAD.U32 R0, RZ, RZ, UR27 ;  /* 0x0000001bff007e24 */ /* 0x004fe2000f8e00ff */
[----:B0-----:R-:W2:Y:S01]  /*1550*/  LDC R2, c[0x0][0x28c] ;  /* 0x0000a300ff027b82 */ /* 0x001ea20000000800 */
[----:B------:R-:W-:Y:S01]  /*1560*/  UMOV UR6, URZ ;  /* 0x0000003f00067c82 */ /* 0x000fe20008000000 */
[----:B------:R-:W-:Y:S02]  /*1570*/  UMOV UR24, UR5 ;  /* 0x0000000500187c82 */ /* 0x000fe40008000000 */
[----:B------:R-:W-:-:S04]  /*1580*/  SHF.L.U32 R0, R0, 0x1f, RZ ;  /* 0x0000001f00007819 */ /* 0x000fc800000006ff */
[----:B------:R-:W3:Y:S01]  /*1590*/  SYNCS.PHASECHK.TRANS64.TRYWAIT P0, [UR18+-0x8], R0 ;  /* 0xfffff800ff0075a7 */ /* 0x000ee20008000152 */
[----:B--2---:R-:W-:Y:S01]  /*15a0*/  ISETP.GE.AND P1, PT, R2, 0x1, PT ;  /* 0x000000010200780c */ /* 0x004fe20003f26270 */
[----:B-1-34-:R-:W-:-:S12]  /*15b0*/  @!P0 BRA `(.L_x_15) ;  /* 0x000000e800388947 */ /* 0x01afd80003800000 */
.L_x_318:
[----:B------:R3:W-:Y:S01]  /*15c0*/  STL [R1+0x6c], RZ ;  /* 0x00006cff01007387 */ /* 0x0007e20000100800 */
[----:B------:R-:W-:Y:S01]  /*15d0*/  UMOV UR23, UR4 ;  /* 0x0000000400177c82 */ /* 0x000fe20008000000 */
[----:B------:R-:W-:Y:S01]  /*15e0*/  UMOV UR7, URZ ;  /* 0x0000003f00077c82 */ /* 0x000fe20008000000 */
[----:B------:R-:W-:Y:S01]  /*15f0*/  UMOV UR8, URZ ;  /* 0x0000003f00087c82 */ /* 0x000fe20008000000 */
[----:B------:R3:W-:Y:S01]  /*1600*/  STL [R1+0x68], RZ ;  /* 0x000068ff01007387 */ /* 0x0007e20000100800 */
[----:B--2---:R-:W-:Y:S01]  /*1610*/  IMAD.MOV.U32 R0, RZ, RZ, RZ ;  /* 0x000000ffff007224 */ /* 0x004fe200078e00ff */
[----:B------:R-:W-:Y:S02]  /*1620*/  CS2R R2, SRZ ;  /* 0x0000000000027805 */ /* 0x000fe4000001ff00 */
[----:B------:R-:W-:Y:S01]  /*1630*/  CS2R R4, SRZ ;  /* 0x0000000000047805 */ /* 0x000fe2000001ff00 */
[----:B------:R3:W-:Y:S01]  /*1640*/  STL [R1+0x64], RZ ;  /* 0x000064ff01007387 */ /* 0x0007e20000100800 */
[----:B------:R-:W-:-:S02]  /*1650*/  CS2R R6, SRZ ;  /* 0x0000000000067805 */ /* 0x000fc4000001ff00 */
[----:B------:R-:W-:Y:S02]  /*1660*/  CS2R R8, SRZ ;  /* 0x0000000000087805 */ /* 0x000fe4000001ff00 */
[----:B0-----:R-:W-:Y:S01]  /*1670*/  CS2R R10, SRZ ;  /* 0x00000000000a7805 */ /* 0x001fe2000001ff00 */
[----:B------:R3:W-:Y:S01]  /*1680*/  STL [R1+0x60], RZ ;  /* 0x000060ff01007387 */ /* 0x0007e20000100800 */
[----:B------:R-:W-:Y:S02]  /*1690*/  CS2R R12, SRZ ;  /* 0x00000000000c7805 */ /* 0x000fe4000001ff00 */
[----:B------:R-:W-:Y:S02]  /*16a0*/  CS2R R14, SRZ ;  /* 0x00000000000e7805 */ /* 0x000fe4000001ff00 */
[----:B------:R-:W-:Y:S01]  /*16b0*/  CS2R R16, SRZ ;  /* 0x0000000000107805 */ /* 0x000fe2000001ff00 */
[----:B------:R3:W-:Y:S01]  /*16c0*/  STL [R1+0x5c], RZ ;  /* 0x00005cff01007387 */ /* 0x0007e20000100800 */
[----:B-1----:R-:W-:-:S02]  /*16d0*/  CS2R R18, SRZ ;  /* 0x0000000000127805 */ /* 0x002fc4000001ff00 */
[----:B------:R-:W-:Y:S02]  /*16e0*/  CS2R R20, SRZ ;  /* 0x0000000000147805 */ /* 0x000fe4000001ff00 */
[----:B------:R-:W-:Y:S01]  /*16f0*/  CS2R R22, SRZ ;  /* 0x0000000000167805 */ /* 0x000fe2000001ff00 */
[----:B------:R3:W-:Y:S01]  /*1700*/  STL [R1+0x58], RZ ;  /* 0x000058ff01007387 */ /* 0x0007e20000100800 */
[----:B------:R-:W-:Y:S02]  /*1710*/  CS2R R152, SRZ ;  /* 0x0000000000987805 */ /* 0x000fe4000001ff00 */
[----:B------:R-:W-:Y:S02]  /*1720*/  CS2R R154, SRZ ;  /* 0x00000000009a7805 */ /* 0x000fe4000001ff00 */
[----:B------:R-:W-:Y:S01]  /*1730*/  CS2R R156, SRZ ;  /* 0x00000000009c7805 */ /* 0x000fe2000001ff00 */
[----:B------:R3:W-:Y:S01]  /*1740*/  STL [R1+0x54], RZ ;  /* 0x000054ff01007387 */ /* 0x0007e20000100800 */
[----:B------:R-:W-:-:S02]  /*1750*/  CS2R R158, SRZ ;  /* 0x00000000009e7805 */ /* 0x000fc4000001ff00 */
        /* <DEDUP_REMOVED lines=44> */
[----:B------:R-:W-:Y:S01]  /*1a20*/  CS2R R226, SRZ ;  /* 0x0000000000e27805 */ /* 0x000fe2000001ff00 */
[----:B------:R-:W-:Y:S01]  /*1a30*/  IMAD.MOV.U32 R228, RZ, RZ, RZ ;  /* 0x000000ffffe47224 */ /* 0x000fe200078e00ff */
[----:B------:R3:W-:Y:S01]  /*1a40*/  STL [R1+0x24], RZ ;  /* 0x000024ff01007387 */ /* 0x0007e20000100800 */
[----:B------:R-:W-:Y:S02]  /*1a50*/  CS2R R24, SRZ ;  /* 0x0000000000187805 */ /* 0x000fe4000001ff00 */
[----:B------:R-:W-:-:S02]  /*1a60*/  CS2R R26, SRZ ;  /* 0x00000000001a7805 */ /* 0x000fc4000001ff00 */
[----:B------:R-:W-:Y:S01]  /*1a70*/  CS2R R28, SRZ ;  /* 0x00000000001c7805 */ /* 0x000fe2000001ff00 */
[----:B------:R3:W-:Y:S01]  /*1a80*/  STL [R1+0x20], RZ ;  /* 0x000020ff01007387 */ /* 0x0007e20000100800 */
[----:B------:R-:W-:Y:S02]  /*1a90*/  CS2R R30, SRZ ;  /* 0x00000000001e7805 */ /* 0x000fe4000001ff00 */
[----:B------:R-:W-:Y:S02]  /*1aa0*/  CS2R R32, SRZ ;  /* 0x0000000000207805 */ /* 0x000fe4000001ff00 */
[----:B------:R-:W-:Y:S01]  /*1ab0*/  CS2R R34, SRZ ;  /* 0x0000000000227805 */ /* 0x000fe2000001ff00 */
        /* <DEDUP_REMOVED lines=28> */
[----:B------:R3:W-:Y:S01]  /*1c80*/  STL [R1], RZ ;  /* 0x000000ff01007387 */ /* 0x0007e20000100800 */
[----:B------:R-:W-:Y:S02]  /*1c90*/  CS2R R78, SRZ ;  /* 0x00000000004e7805 */ /* 0x000fe4000001ff00 */
[----:B------:R-:W-:Y:S02]  /*1ca0*/  CS2R R80, SRZ ;  /* 0x0000000000507805 */ /* 0x000fe4000001ff00 */
[----:B------:R-:W-:Y:S02]  /*1cb0*/  CS2R R82, SRZ ;  /* 0x0000000000527805 */ /* 0x000fe4000001ff00 */
[----:B------:R-:W-:Y:S02]  /*1cc0*/  CS2R R84, SRZ ;  /* 0x0000000000547805 */ /* 0x000fe4000001ff00 */
[----:B------:R-:W-:-:S02]  /*1cd0*/  CS2R R86, SRZ ;  /* 0x0000000000567805 */ /* 0x000fc4000001ff00 */
[----:B------:R-:W-:Y:S02]  /*1ce0*/  CS2R R88, SRZ ;  /* 0x0000000000587805 */ /* 0x000fe4000001ff00 */
        /* <DEDUP_REMOVED lines=30> */
[----:B------:R-:W-:Y:S01]  /*1ed0*/  CS2R R150, SRZ ;  /* 0x0000000000967805 */ /* 0x000fe2000001ff00 */
[----:B---3--:R-:W-:Y:S06]  /*1ee0*/  @!P1 BRA `(.L_x_16) ;  /* 0x0000001000a09947 */ /* 0x008fec0003800000 */
[----:B------:R-:W-:-:S06]  /*1ef0*/  UISETP.NE.AND UP0, UPT, UR30, 0x3, UPT ;  /* 0x000000031e00788c */ /* 0x000fcc000bf05270 */
[----:B------:R-:W-:-:S13]  /*1f00*/  PLOP3.LUT P1, PT, PT, PT, UP0, 0x80, 0x0 ;  /* 0x000000000000781c */ /* 0x000fda0003f2f008 */
[----:B------:R-:W-:Y:S05]  /*1f10*/  @!P1 BRA `(.L_x_17) ;  /* 0x0000000000049947 */ /* 0x000fea0003800000 */
[----:B------:R-:W-:Y:S01]  /*1f20*/  BPT.TRAP 0x1 ;  /* 0x000000040000795c */ /* 0x000fe20000300000 */
.L_x_17:
[----:B------:R-:W-:Y:S01]  /*1f30*/  ULEA UR6, UR5, UR22, 0x3 ;  /* 0x0000001605067291 */ /* 0x000fe2000f8e183f */
[----:B------:R-:W-:-:S05]  /*1f40*/  IMAD.U32 R0, RZ, RZ, UR4 ;  /* 0x00000004ff007e24 */ /* 0x000fca000f8e00ff */
[----:B------:R-:W-:-:S04]  /*1f50*/  SHF.L.U32 R0, R0, 0x1f, RZ ;  /* 0x0000001f00007819 */ /* 0x000fc800000006ff */
[----:B------:R0:W1:Y:S01]  /*1f60*/  SYNCS.PHASECHK.TRANS64.TRYWAIT P0, [UR6], R0 ;  /* 0x00000000ff0075a7 */ /* 0x0000620008000146 */
[----:B------:R-:W-:Y:S05]  /*1f70*/  @!P1 BRA `(.L_x_18) ;  /* 0x0000000000049947 */ /* 0x000fea0003800000 */
[----:B------:R-:W-:Y:S01]  /*1f80*/  BPT.TRAP 0x1 ;  /* 0x000000040000795c */ /* 0x000fe20000300000 */
.L_x_18:
[----:B-1----:R-:W-:Y:S05]  /*1f90*/  @P0 BRA `(.L_x_19) ;  /* 0x0000000000080947 */ /* 0x002fea0003800000 */
[----:B------:R-:W1:Y:S02]  /*1fa0*/  SYNCS.PHASECHK.TRANS64.TRYWAIT P0, [UR6], R0 ;  /* 0x00000000ff0075a7 */ /* 0x000e640008000146 */
[----:B-1----:R-:W-:Y:S05]  /*1fb0*/  @!P0 BRA `(.L_x_20) ;  /* 0x000000dc00d08947 */ /* 0x002fea0003800000 */
.L_x_19:
[----:B------:R-:W-:Y:S01]  /*1fc0*/  UIADD3 UR6, UR22, 0x100, URZ ;  /* 0x0000010016067890 */ /* 0x000fe2000fffe03f */
[----:B------:R-:W-:Y:S01]  /*1fd0*/  WARPGROUP.ARRIVE ;  /* 0x00000000000079c5 */ /* 0x000fe20000000000 */
[----:B------:R-:W-:Y:S01]  /*1fe0*/  UIADD3 UR7, UR22, 0x6100, URZ ;  /* 0x0000610016077890 */ /* 0x000fe2000fffe03f */
[----:B------:R2:W-:Y:S01]  /*1ff0*/  STL [R1+0x6c], RZ ;  /* 0x00006cff01007387 */ /* 0x0005e20000100800 */
[----:B------:R-:W-:Y:S01]  /*2000*/  USHF.R.U32.HI UR6, URZ, 0x4, UR6 ;  /* 0x000000043f067899 */ /* 0x000fe20008011606 */
[----:B01----:R-:W-:Y:S01]  /*2010*/  IMAD.MOV.U32 R0, RZ, RZ, RZ ;  /* 0x000000ffff007224 */ /* 0x003fe200078e00ff */
[----:B------:R-:W-:Y:S01]  /*2020*/  USHF.R.U32.HI UR7, URZ, 0x4, UR7 ;  /* 0x000000043f077899 */ /* 0x000fe20008011607 */
[----:B------:R2:W-:Y:S01]  /*2030*/  STL [R1+0x68], RZ ;  /* 0x000068ff01007387 */ /* 0x0005e20000100800 */
[----:B------:R-:W-:Y:S01]  /*2040*/  ULOP3.LUT UR6, UR6, 0x3fff, URZ, 0xc0, !UPT ;  /* 0x00003fff06067892 */ /* 0x000fe2000f8ec03f */
[----:B------:R-:W-:Y:S01]  /*2050*/  CS2R R2, SRZ ;  /* 0x0000000000027805 */ /* 0x000fe2000001ff00 */
[----:B------:R-:W-:Y:S01]  /*2060*/  ULOP3.LUT UR7, UR7, 0x3fff, URZ, 0xc0, !UPT ;  /* 0x00003fff07077892 */ /* 0x000fe2000f8ec03f */
[----:B------:R2:W-:Y:S01]  /*2070*/  STL [R1+0x64], RZ ;  /* 0x000064ff01007387 */ /* 0x0005e20000100800 */
[----:B------:R-:W-:Y:S01]  /*2080*/  ULOP3.LUT UR6, UR6, 0x10000, URZ, 0xfc, !UPT ;  /* 0x0001000006067892 */ /* 0x000fe2000f8efc3f */
[----:B------:R-:W-:Y:S01]  /*2090*/  CS2R R4, SRZ ;  /* 0x0000000000047805 */ /* 0x000fe2000001ff00 */
[----:B------:R-:W-:Y:S01]  /*20a0*/  ULOP3.LUT UR7, UR7, 0x10000, URZ, 0xfc, !UPT ;  /* 0x0001000007077892 */ /* 0x000fe2000f8efc3f */
[----:B------:R2:W-:Y:S01]  /*20b0*/  STL [R1+0x60], RZ ;  /* 0x000060ff01007387 */ /* 0x0005e20000100800 */
[----:B------:R-:W-:Y:S01]  /*20c0*/  ULEA UR6, UR5, UR6, 0x9 ;  /* 0x0000000605067291 */ /* 0x000fe2000f8e483f */
[----:B------:R-:W-:Y:S01]  /*20d0*/  CS2R R6, SRZ ;  /* 0x0000000000067805 */ /* 0x000fe2000001ff00 */
[----:B------:R-:W-:Y:S01]  /*20e0*/  ULEA UR7, UR5, UR7, 0xb ;  /* 0x0000000705077291 */ /* 0x000fe2000f8e583f */
[----:B------:R2:W-:Y:S01]  /*20f0*/  STL [R1+0x5c], RZ ;  /* 0x00005cff01007387 */ /* 0x0005e20000100800 */
[----:B------:R-:W-:Y:S01]  /*2100*/  UMOV UR9, 0x40000040 ;  /* 0x4000004000097882 */ /* 0x000fe20000000000 */
[----:B------:R-:W-:Y:S01]  /*2110*/  UMOV UR11, 0x40000040 ;  /* 0x40000040000b7882 */ /* 0x000fe20000000000 */
[----:B------:R-:W-:Y:S01]  /*2120*/  CS2R R8, SRZ ;  /* 0x0000000000087805 */ /* 0x000fe2000001ff00 */
[----:B------:R-:W-:Y:S01]  /*2130*/  UMOV UR8, UR6 ;  /* 0x0000000600087c82 */ /* 0x000fe20008000000 */
[----:B------:R2:W-:Y:S01]  /*2140*/  STL [R1+0x58], RZ ;  /* 0x000058ff01007387 */ /* 0x0005e20000100800 */
[----:B------:R-:W-:Y:S01]  /*2150*/  UMOV UR10, UR7 ;  /* 0x00000007000a7c82 */ /* 0x000fe20008000000 */
[----:B------:R-:W-:Y:S01]  /*2160*/  CS2R R10, SRZ ;  /* 0x00000000000a7805 */ /* 0x000fe2000001ff00 */
[----:B------:R-:W-:Y:S01]  /*2170*/  QGMMA.64x256x32.F32.E4M3.E4M3 R24, gdesc[UR8], RZ, !UPT ;  /* 0x03e00000081879f3 */ /* 0x000fe2000c7008ff */
[----:B------:R-:W-:Y:S01]  /*2180*/  UIADD3 UR8, UR6, 0x2, URZ ;  /* 0x0000000206087890 */ /* 0x000fe2000fffe03f */
[----:B------:R2:W-:Y:S01]  /*2190*/  STL [R1+0x54], RZ ;  /* 0x000054ff01007387 */ /* 0x0005e20000100800 */
[----:B------:R-:W-:Y:S01]  /*21a0*/  UIADD3 UR10, UR7, 0x2, URZ ;  /* 0x00000002070a7890 */ /* 0x000fe2000fffe03f */
[----:B------:R-:W-:Y:S01]  /*21b0*/  CS2R R12, SRZ ;  /* 0x00000000000c7805 */ /* 0x000fe2000001ff00 */
[----:B------:R-:W-:Y:S01]  /*21c0*/  UMOV UR9, 0x40000040 ;  /* 0x4000004000097882 */ /* 0x000fe20000000000 */
[----:B------:R-:W-:Y:S01]  /*21d0*/  UMOV UR11, 0x40000040 ;  /* 0x40000040000b7882 */ /* 0x000fe20000000000 */
        /* <DEDUP_REMOVED lines=57> */
[----:B------:R-:W-:Y:S01]  /*2570*/  CS2R R226, SRZ ;  /* 0x0000000000e27805 */ /* 0x000fe2000001ff00 */
[----:B------:R-:W-:-:S02]  /*2580*/  IMAD.MOV.U32 R228, RZ, RZ, RZ ;  /* 0x000000ffffe47224 */ /* 0x000fc400078e00ff */
[----:B------:R2:W-:Y:S04]  /*2590*/  STL [R1+0x14], RZ ;  /* 0x000014ff01007387 */ /* 0x0005e80000100800 */
[----:B------:R2:W-:Y:S04]  /*25a0*/  STL [R1+0x10], RZ ;  /* 0x000010ff01007387 */ /* 0x0005e80000100800 */
[----:B------:R2:W-:Y:S04]  /*25b0*/  STL [R1+0xc], RZ ;  /* 0x00000cff01007387 */ /* 0x0005e80000100800 */
[----:B------:R2:W-:Y:S04]  /*25c0*/  STL [R1+0x8], RZ ;  /* 0x000008ff01007387 */ /* 0x0005e80000100800 */
[----:B------:R2:W-:Y:S04]  /*25d0*/  STL [R1+0x4], RZ ;  /* 0x000004ff01007387 */ /* 0x0005e80000100800 */
[----:B------:R2:W-:Y:S01]  /*25e0*/  STL [R1], RZ ;  /* 0x000000ff01007387 */ /* 0x0005e20000100800 */
[----:B------:R-:W-:Y:S01]  /*25f0*/  QGMMA.64x256x32.F32.E4M3.E4M3 R24, gdesc[UR8], R24 ;  /* 0x03e00000081879f3 */ /* 0x000fe20008700818 */
[----:B------:R-:W-:-:S02]  /*2600*/  UIADD3 UR8, UR6, 0x4, URZ ;  /* 0x0000000406087890 */ /* 0x000fc4000fffe03f */
[----:B------:R-:W-:Y:S01]  /*2610*/  UIADD3 UR10, UR7, 0x4, URZ ;  /* 0x00000004070a7890 */ /* 0x000fe2000fffe03f */
[----:B------:R-:W-:Y:S01]  /*2620*/  UMOV UR9, 0x40000040 ;  /* 0x4000004000097882 */ /* 0x000fe20000000000 */
[----:B------:R-:W-:-:S15]  /*2630*/  UMOV UR11, 0x40000040 ;  /* 0x40000040000b7882 */ /* 0x000fde0000000000 */
[----:B------:R-:W-:-:S08]  /*2640*/  NOP ;  /* 0x0000000000007918 */ /* 0x000fd00000000000 */
[----:B------:R-:W-:Y:S01]  /*2650*/  QGMMA.64x256x32.F32.E4M3.E4M3 R24, gdesc[UR8], R24 ;  /* 0x03e00000081879f3 */ /* 0x000fe20008700818 */
[----:B------:R-:W-:Y:S02]  /*2660*/  UIADD3 UR10, UR7, 0x6, URZ ;  /* 0x00000006070a7890 */ /* 0x000fe4000fffe03f */
[----:B------:R-:W-:Y:S01]  /*2670*/  UIADD3 UR8, UR6, 0x6, URZ ;  /* 0x0000000606087890 */ /* 0x000fe2000fffe03f */
[----:B------:R-:W-:Y:S01]  /*2680*/  ULDC UR7, c[0x0][0x50c] ;  /* 0x0001430000077ab9 */ /* 0x000fe20000000800 */
[----:B------:R-:W-:Y:S01]  /*2690*/  UMOV UR9, 0x40000040 ;  /* 0x4000004000097882 */ /* 0x000fe20000000000 */
[----:B------:R-:W-:Y:S01]  /*26a0*/  UISETP.NE.AND UP0, UPT, UR7, 0x4, UPT ;  /* 0x000000040700788c */ /* 0x000fe2000bf05270 */
[----:B------:R-:W-:Y:S01]  /*26b0*/  UMOV UR11, 0x40000040 ;  /* 0x40000040000b7882 */ /* 0x000fe20000000000 */
[----:B------:R-:W-:Y:S02]  /*26c0*/  UMOV UR6, 0x4 ;  /* 0x0000000400067882 */ /* 0x000fe40000000000 */
[----:B------:R-:W-:-:S06]  /*26d0*/  USEL UR7, URZ, 0x1, UP0 ;  /* 0x000000013f077887 */ /* 0x000fcc0008000000 */
[----:B------:R-:W-:-:S12]  /*26e0*/  ISETP.NE.AND P0, PT, RZ, UR7, PT ;  /* 0x00000007ff007c0c */ /* 0x000fd8000bf05270 */
[----:B------:R-:W-:Y:S01]  /*26f0*/  QGMMA.64x256x32.F32.E4M3.E4M3 R24, gdesc[UR8], R24, gsb0 ;  /* 0x03e00000081879f3 */ /* 0x000fe20008000818 */
[----:B--2---:R-:W-:Y:S05]  /*2700*/  @!P0 BRA `(.L_x_21) ;  /* 0x0000000800808947 */ /* 0x004fea0003800000 */
[----:B------:R-:W-:Y:S02]  /*2710*/  WARPGROUP.DEPBAR.LE gsb0, 0x0 ;  /* 0x00008000000079c5 */ /* 0x000fe40000010000 */
[----:B------:R-:W-:-:S01]  /*2720*/  FADD R227, RZ, R25 ;  /* 0x00000019ffe37221 */ /* 0x000fc20000000000 */
[----:B------:R-:W-:Y:S01]  /*2730*/  FADD R228, RZ, R24 ;  /* 0x00000018ffe47221 */ /* 0x000fe20000000000 */
[----:B------:R-:W-:-:S01]  /*2740*/  FADD R226, RZ, R26 ;  /* 0x0000001affe27221 */ /* 0x000fc20000000000 */
[----:B------:R-:W-:Y:S01]  /*2750*/  FADD R225, RZ, R27 ;  /* 0x0000001bffe17221 */ /* 0x000fe20000000000 */
[----:B------:R-:W-:-:S01]  /*2760*/  FADD R224, RZ, R28 ;  /* 0x0000001cffe07221 */ /* 0x000fc20000000000 */
[----:B------:R0:W-:Y:S01]  /*2770*/  STL [R1+0x98], R227 ;  /* 0x000098e301007387 */ /* 0x0001e20000100800 */
[----:B------:R-:W-:-:S01]  /*2780*/  FADD R223, RZ, R29 ;  /* 0x0000001dffdf7221 */ /* 0x000fc20000000000 */
[----:B------:R-:W-:Y:S01]  /*2790*/  FADD R222, RZ, R30 ;  /* 0x0000001effde7221 */ /* 0x000fe20000000000 */
[----:B------:R-:W-:-:S01]  /*27a0*/  FADD R221, RZ, R31 ;  /* 0x0000001fffdd7221 */ /* 0x000fc20000000000 */
[----:B------:R-:W-:Y:S01]  /*27b0*/  FADD R220, RZ, R32 ;  /* 0x00000020ffdc7221 */ /* 0x000fe20000000000 */
[----:B------:R-:W-:-:S01]  /*27c0*/  FADD R219, RZ, R33 ;  /* 0x00000021ffdb7221 */ /* 0x000fc20000000000 */
[----:B------:R-:W-:Y:S01]  /*27d0*/  FADD R218, RZ, R34 ;  /* 0x00000022ffda7221 */ /* 0x000fe20000000000 */
[----:B------:R-:W-:-:S01]  /*27e0*/  FADD R217, RZ, R35 ;  /* 0x00000023ffd97221 */ /* 0x000fc20000000000 */
[----:B------:R-:W-:Y:S01]  /*27f0*/  FADD R216, RZ, R36 ;  /* 0x00000024ffd87221 */ /* 0x000fe20000000000 */
[----:B------:R-:W-:-:S01]  /*2800*/  FADD R215, RZ, R37 ;  /* 0x00000025ffd77221 */ /* 0x000fc20000000000 */
[----:B0-----:R-:W-:Y:S01]  /*2810*/  FADD R227, RZ, R124 ;  /* 0x0000007cffe37221 */ /* 0x001fe20000000000 */
[----:B------:R-:W-:-:S01]  /*2820*/  FADD R214, RZ, R38 ;  /* 0x00000026ffd67221 */ /* 0x000fc20000000000 */
[----:B------:R-:W-:Y:S01]  /*2830*/  FADD R213, RZ, R39 ;  /* 0x00000027ffd57221 */ /* 0x000fe20000000000 */
[----:B------:R-:W-:-:S01]  /*2840*/  FADD R212, RZ, R40 ;  /* 0x00000028ffd47221 */ /* 0x000fc20000000000 */
[----:B------:R-:W-:Y:S01]  /*2850*/  FADD R211, RZ, R41 ;  /* 0x00000029ffd37221 */ /* 0x000fe20000000000 */
[----:B------:R0:W-:Y:S01]  /*2860*/  STL [R1], R227 ;  /* 0x000000e301007387 */ /* 0x0001e20000100800 */
        /* <DEDUP_REMOVED lines=94> */
[----:B0-----:R-:W-:-:S05]  /*2e50*/  FADD R227, RZ, R131 ;  /* 0x00000083ffe37221 */ /* 0x001fca0000000000 */
[----:B------:R0:W-:Y:S02]  /*2e60*/  STL [R1+0x1c], R227 ;  /* 0x00001ce301007387 */ /* 0x0001e40000100800 */
        /* <DEDUP_REMOVED lines=39> */
[----:B------:R0:W-:Y:S04]  /*30e0*/  STL [R1+0x6c], R227 ;  /* 0x00006ce301007387 */ /* 0x0001e80000100800 */
[----:B0-----:R0:W5:Y:S01]  /*30f0*/  LDL.LU R227, [R1+0x98] ;  /* 0x0000980001e37983 */ /* 0x0011620000300800 */
[----:B------:R-:W-:-:S05]  /*3100*/  UMOV UR6, URZ ;  /* 0x0000003f00067c82 */ /* 0x000fca0008000000 */
.L_x_21:
[----:B------:R-:W-:Y:S01]  /*3110*/  UIADD3 UR24, UR5, 0x1, URZ ;  /* 0x0000000105187890 */ /* 0x000fe2000fffe03f */
[----:B------:R-:W-:-:S03]  /*3120*/  UMOV UR8, 0x1 ;  /* 0x0000000100087882 */ /* 0x000fc60000000000 */
[----:B------:R-:W-:-:S04]  /*3130*/  UISETP.NE.AND UP0, UPT, UR24, 0x3, UPT ;  /* 0x000000031800788c */ /* 0x000fc8000bf05270 */
[----:B------:R-:W-:Y:S02]  /*3140*/  USEL UR23, URZ, 0x1, UP0 ;  /* 0x000000013f177887 */ /* 0x000fe40008000000 */
[----:B------:R-:W-:Y:S02]  /*3150*/  USEL UR24, UR24, URZ, UP0 ;  /* 0x0000003f18187287 */ /* 0x000fe40008000000 */
[----:B------:R-:W-:-:S12]  /*3160*/  ULOP3.LUT UR23, UR4, UR23, URZ, 0x3c, !UPT ;  /* 0x0000001704177292 */ /* 0x000fd8000f8e3c3f */
.L_x_16:
[----:B------:R-:W-:-:S06]  /*3170*/  UISETP.GE.AND UP0, UPT, UR19, 0x1, UPT ;  /* 0x000000011300788c */ /* 0x000fcc000bf06270 */
[----:B------:R-:W-:-:S13]  /*3180*/  PLOP3.LUT P0, PT, PT, PT, UP0, 0x80, 0x0 ;  /* 0x000000000000781c */ /* 0x000fda0003f0f008 */
[----:B------:R-:W-:Y:S05]  /*3190*/  @!P0 BRA `(.L_x_22) ;  /* 0x0000001000bc8947 */ /* 0x000fea0003800000 */
[----:B------:R-:W-:Y:S01]  /*31a0*/  UMOV UR25, UR19 ;  /* 0x0000001300197c82 */ /* 0x000fe20008000000 */
[----:B------:R-:W-:Y:S01]  /*31b0*/  UMOV UR33, UR5 ;  /* 0x0000000500217c82 */ /* 0x000fe20008000000 */
[----:B------:R-:W-:-:S05]  /*31c0*/  ULDC UR35, c[0x0][0x50c] ;  /* 0x0001430000237ab9 */ /* 0x000fca0000000800 */
.L_x_30:
[----:B------:R-:W-:-:S06]  /*31d0*/  UISETP.NE.AND UP0, UPT, UR30, 0x3, UPT ;  /* 0x000000031e00788c */ /* 0x000fcc000bf05270 */
[----:B------:R-:W-:-:S13]  /*31e0*/  PLOP3.LUT P1, PT, PT, PT, UP0, 0x80, 0x0 ;  /* 0x000000000000781c */ /* 0x000fda0003f2f008 */
[----:B-1---5:R-:W-:Y:S05]  /*31f0*/  @!P1 BRA `(.L_x_23) ;  /* 0x0000000000049947 */ /* 0x022fea0003800000 */
[----:B------:R-:W-:Y:S01]  /*3200*/  BPT.TRAP 0x1 ;  /* 0x000000040000795c */ /* 0x000fe20000300000 */
.L_x_23:
[----:B------:R-:W-:Y:S01]  /*3210*/  ULEA UR9, UR24, UR22, 0x3 ;  /* 0x0000001618097291 */ /* 0x000fe2000f8e183f */
[----:B------:R-:W-:-:S05]  /*3220*/  IMAD.U32 R229, RZ, RZ, UR23 ;  /* 0x00000017ffe57e24 */ /* 0x000fca000f8e00ff */
[----:B------:R-:W-:-:S04]  /*3230*/  SHF.L.U32 R229, R229, 0x1f, RZ ;  /* 0x0000001fe5e57819 */ /* 0x000fc800000006ff */
[----:B------:R1:W2:Y:S01]  /*3240*/  SYNCS.PHASECHK.TRANS64.TRYWAIT P0, [UR9], R229 ;  /* 0x000000e5ff0075a7 */ /* 0x0002a20008000149 */
[----:B------:R-:W-:Y:S05]  /*3250*/  @!P1 BRA `(.L_x_24) ;  /* 0x0000000000049947 */ /* 0x000fea0003800000 */
[----:B------:R-:W-:Y:S01]  /*3260*/  BPT.TRAP 0x1 ;  /* 0x000000040000795c */ /* 0x000fe20000300000 */
.L_x_24:
[----:B--2---:R-:W-:Y:S05]  /*3270*/  @P0 BRA `(.L_x_25) ;  /* 0x0000000000080947 */ /* 0x004fea0003800000 */
[----:B------:R-:W2:Y:S02]  /*3280*/  SYNCS.PHASECHK.TRANS64.TRYWAIT P0, [UR9], R229 ;  /* 0x000000e5ff0075a7 */ /* 0x000ea40008000149 */
[----:B--2---:R-:W-:Y:S05]  /*3290*/  @!P0 BRA `(.L_x_26) ;  /* 0x000000cc00308947 */ /* 0x004fea0003800000 */
.L_x_25:
[----:B------:R-:W-:Y:S01]  /*32a0*/  UIADD3 UR9, UR22, 0x100, URZ ;  /* 0x0000010016097890 */ /* 0x000fe2000fffe03f */
[----:B------:R-:W-:Y:S01]  /*32b0*/  WARPGROUP.ARRIVE ;  /* 0x00000000000079c5 */ /* 0x000fe20000000000 */
[----:B------:R-:W-:Y:S02]  /*32c0*/  UIADD3 UR10, UR22, 0x6100, URZ ;  /* 0x00006100160a7890 */ /* 0x000fe4000fffe03f */
[----:B------:R-:W-:Y:S02]  /*32d0*/  USHF.R.U32.HI UR9, URZ, 0x4, UR9 ;  /* 0x000000043f097899 */ /* 0x000fe40008011609 */
[----:B------:R-:W-:Y:S02]  /*32e0*/  USHF.R.U32.HI UR10, URZ, 0x4, UR10 ;  /* 0x000000043f0a7899 */ /* 0x000fe4000801160a */
[----:B------:R-:W-:Y:S02]  /*32f0*/  UISETP.NE.AND UP0, UPT, UR7, URZ, UPT ;  /* 0x0000003f0700728c */ /* 0x000fe4000bf05270 */
[----:B------:R-:W-:-:S02]  /*3300*/  ULOP3.LUT UR9, UR9, 0x3fff, URZ, 0xc0, !UPT ;  /* 0x00003fff09097892 */ /* 0x000fc4000f8ec03f */
[----:B------:R-:W-:Y:S02]  /*3310*/  ULOP3.LUT UR10, UR10, 0x3fff, URZ, 0xc0, !UPT ;  /* 0x00003fff0a0a7892 */ /* 0x000fe4000f8ec03f */
[----:B------:R-:W-:Y:S02]  /*3320*/  USEL UR8, UR8, URZ, !UP0 ;  /* 0x0000003f08087287 */ /* 0x000fe4000c000000 */
[----:B------:R-:W-:Y:S02]  /*3330*/  ULOP3.LUT UR7, UR9, 0x10000, URZ, 0xfc, !UPT ;  /* 0x0001000009077892 */ /* 0x000fe4000f8efc3f */
[----:B------:R-:W-:Y:S02]  /*3340*/  ULOP3.LUT UR10, UR10, 0x10000, URZ, 0xfc, !UPT ;  /* 0x000100000a0a7892 */ /* 0x000fe4000f8efc3f */
[----:B------:R-:W-:Y:S02]  /*3350*/  UISETP.NE.U32.AND UP0, UPT, UR8, URZ, UPT ;  /* 0x0000003f0800728c */ /* 0x000fe4000bf05070 */
[----:B------:R-:W-:-:S02]  /*3360*/  ULEA UR7, UR24, UR7, 0x9 ;  /* 0x0000000718077291 */ /* 0x000fc4000f8e483f */
[----:B------:R-:W-:Y:S01]  /*3370*/  ULEA UR34, UR24, UR10, 0xb ;  /* 0x0000000a18227291 */ /* 0x000fe2000f8e583f */
[----:B------:R-:W-:Y:S01]  /*3380*/  UMOV UR9, 0x40000040 ;  /* 0x4000004000097882 */ /* 0x000fe20000000000 */
[----:B------:R-:W-:Y:S01]  /*3390*/  UMOV UR11, 0x40000040 ;  /* 0x40000040000b7882 */ /* 0x000fe20000000000 */
[----:B------:R-:W-:Y:S02]  /*33a0*/  UIADD3 UR6, UR6, 0x4, URZ ;  /* 0x0000000406067890 */ /* 0x000fe4000fffe03f */
[----:B------:R-:W-:Y:S02]  /*33b0*/  UMOV UR8, UR7 ;  /* 0x0000000700087c82 */ /* 0x000fe40008000000 */
[----:B------:R-:W-:Y:S02]  /*33c0*/  UMOV UR10, UR34 ;  /* 0x00000022000a7c82 */ /* 0x000fe40008000000 */
[----:B------:R-:W-:Y:S01]  /*33d0*/  QGMMA.64x256x32.F32.E4M3.E4M3 R24, gdesc[UR8], R24, UP0 ;  /* 0x03e00000081879f3 */ /* 0x000fe2000bf00818 */
[----:B------:R-:W-:-:S02]  /*33e0*/  UIADD3 UR8, UR7, 0x2, URZ ;  /* 0x0000000207087890 */ /* 0x000fc4000fffe03f */
[----:B------:R-:W-:Y:S01]  /*33f0*/  UIADD3 UR10, UR34, 0x2, URZ ;  /* 0x00000002220a7890 */ /* 0x000fe2000fffe03f */
[----:B------:R-:W-:Y:S01]  /*3400*/  UMOV UR9, 0x40000040 ;  /* 0x4000004000097882 */ /* 0x000fe20000000000 */
[----:B------:R-:W-:Y:S01]  /*3410*/  UMOV UR11, 0x40000040 ;  /* 0x40000040000b7882 */ /* 0x000fe20000000000 */
[----:B------:R-:W-:-:S15]  /*3420*/  UISETP.NE.AND UP0, UPT, UR6, UR35, UPT ;  /* 0x000000230600728c */ /* 0x000fde000bf05270 */
[----:B------:R-:W-:-:S07]  /*3430*/  NOP ;  /* 0x0000000000007918 */ /* 0x000fce0000000000 */
[----:B------:R-:W-:Y:S01]  /*3440*/  QGMMA.64x256x32.F32.E4M3.E4M3 R24, gdesc[UR8], R24 ;  /* 0x03e00000081879f3 */ /* 0x000fe20008700818 */
[----:B------:R-:W-:Y:S02]  /*3450*/  UIADD3 UR8, UR7, 0x4, URZ ;  /* 0x0000000407087890 */ /* 0x000fe4000fffe03f */
[----:B------:R-:W-:Y:S01]  /*3460*/  UIADD3 UR10, UR34, 0x4, URZ ;  /* 0x00000004220a7890 */ /* 0x000fe2000fffe03f */
[----:B------:R-:W-:Y:S01]  /*3470*/  UMOV UR9, 0x40000040 ;  /* 0x4000004000097882 */ /* 0x000fe20000000000 */
[----:B------:R-:W-:-:S15]  /*3480*/  UMOV UR11, 0x40000040 ;  /* 0x40000040000b7882 */ /* 0x000fde0000000000 */
[----:B------:R-:W-:-:S08]  /*3490*/  NOP ;  /* 0x0000000000007918 */ /* 0x000fd00000000000 */
[----:B------:R-:W-:Y:S01]  /*34a0*/  QGMMA.64x256x32.F32.E4M3.E4M3 R24, gdesc[UR8], R24 ;  /* 0x03e00000081879f3 */ /* 0x000fe20008700818 */
[----:B------:R-:W-:Y:S02]  /*34b0*/  UIADD3 UR8, UR7, 0x6, URZ ;  /* 0x0000000607087890 */ /* 0x000fe4000fffe03f */
[----:B------:R-:W-:Y:S01]  /*34c0*/  UIADD3 UR10, UR34, 0x6, URZ ;  /* 0x00000006220a7890 */ /* 0x000fe2000fffe03f */
[----:B------:R-:W-:Y:S01]  /*34d0*/  UMOV UR9, 0x40000040 ;  /* 0x4000004000097882 */ /* 0x000fe20000000000 */
[----:B------:R-:W-:Y:S01]  /*34e0*/  UMOV UR11, 0x40000040 ;  /* 0x40000040000b7882 */ /* 0x000fe20000000000 */
[----:B------:R-:W-:-:S06]  /*34f0*/  USEL UR7, URZ, 0x1, UP0 ;  /* 0x000000013f077887 */ /* 0x000fcc0008000000 */
[----:B------:R-:W-:-:S15]  /*3500*/  ISETP.NE.AND P0, PT, RZ, UR7, PT ;  /* 0x00000007ff007c0c */ /* 0x000fde000bf05270 */
[----:B------:R-:W-:-:S01]  /*3510*/  NOP ;  /* 0x0000000000007918 */ /* 0x000fc20000000000 */
[----:B------:R-:W-:Y:S03]  /*3520*/  QGMMA.64x256x32.F32.E4M3.E4M3 R24, gdesc[UR8], R24, gsb0 ;  /* 0x03e00000081879f3 */ /* 0x000fe60008000818 */
[----:B------:R-:W-:Y:S02]  /*3530*/  WARPGROUP.DEPBAR.LE gsb0, 0x1 ;  /* 0x00008000000079c5 */ /* 0x000fe40000010100 */
[----:B------:R-:W-:Y:S05]  /*3540*/  @!P0 BRA `(.L_x_27) ;  /* 0x0000000c00708947 */ /* 0x000fea0003800000 */
[----:B------:R-:W-:Y:S02]  /*3550*/  WARPGROUP.DEPBAR.LE gsb0, 0x0 ;  /* 0x00008000000079c5 */ /* 0x000fe40000010000 */
[----:B-----5:R-:W-:-:S01]  /*3560*/  FADD R227, R25, R227 ;  /* 0x000000e319e37221 */ /* 0x020fc20000000000 */
[----:B------:R-:W-:Y:S01]  /*3570*/  FADD R226, R26, R226 ;  /* 0x000000e21ae27221 */ /* 0x000fe20000000000 */
[----:B------:R-:W-:-:S01]  /*3580*/  FADD R225, R27, R225 ;  /* 0x000000e11be17221 */ /* 0x000fc20000000000 */
[----:B------:R-:W-:Y:S01]  /*3590*/  FADD R224, R28, R224 ;  /* 0x000000e01ce07221 */ /* 0x000fe20000000000 */
[----:B------:R-:W-:-:S01]  /*35a0*/  FADD R223, R29, R223 ;  /* 0x000000df1ddf7221 */ /* 0x000fc20000000000 */
[----:B------:R2:W-:Y:S01]  /*35b0*/  STL [R1+0x98], R227 ;  /* 0x000098e301007387 */ /* 0x0005e20000100800 */
[----:B------:R-:W-:-:S01]  /*35c0*/  FADD R222, R30, R222 ;  /* 0x000000de1ede7221 */ /* 0x000fc20000000000 */
[----:B------:R-:W-:Y:S01]  /*35d0*/  FADD R221, R31, R221 ;  /* 0x000000dd1fdd7221 */ /* 0x000fe20000000000 */
[----:B------:R-:W-:-:S01]  /*35e0*/  FADD R220, R32, R220 ;  /* 0x000000dc20dc7221 */ /* 0x000fc20000000000 */
[----:B------:R-:W-:Y:S01]  /*35f0*/  FADD R219, R33, R219 ;  /* 0x000000db21db7221 */ /* 0x000fe20000000000 */
[----:B------:R-:W-:-:S01]  /*3600*/  FADD R218, R34, R218 ;  /* 0x000000da22da7221 */ /* 0x000fc20000000000 */
[----:B------:R-:W-:Y:S01]  /*3610*/  FADD R217, R35, R217 ;  /* 0x000000d923d97221 */ /* 0x000fe20000000000 */
[----:B------:R-:W-:-:S01]  /*3620*/  FADD R216, R36, R216 ;  /* 0x000000d824d87221 */ /* 0x000fc20000000000 */
[----:B------:R-:W-:Y:S01]  /*3630*/  FADD R215, R37, R215 ;  /* 0x000000d725d77221 */ /* 0x000fe20000000000 */
[----:B------:R-:W-:-:S01]  /*3640*/  FADD R214, R38, R214 ;  /* 0x000000d626d67221 */ /* 0x000fc20000000000 */
[----:B--2---:R-:W2:Y:S01]  /*3650*/  LDL.LU R227, [R1+0x28] ;  /* 0x0000280001e37983 */ /* 0x004ea20000300800 */
[----:B------:R-:W-:-:S01]  /*3660*/  FADD R213, R39, R213 ;  /* 0x000000d527d57221 */ /* 0x000fc20000000000 */
[----:B------:R-:W-:Y:S01]  /*3670*/  FADD R212, R40, R212 ;  /* 0x000000d428d47221 */ /* 0x000fe20000000000 */
[----:B------:R-:W-:-:S01]  /*3680*/  FADD R211, R41, R211 ;  /* 0x000000d329d37221 */ /* 0x000fc20000000000 */
[----:B------:R3:W-:Y:S01]  /*3690*/  STL [R1+0x9c], R226 ;  /* 0x00009ce201007387 */ /* 0x0007e20000100800 */
[----:B------:R-:W-:-:S03]  /*36a0*/  FADD R228, R24, R228 ;  /* 0x000000e418e47221 */ /* 0x000fc60000000000 */
[----:B---3--:R-:W3:Y:S04]  /*36b0*/  LDL.LU R226, [R1+0x24] ;  /* 0x0000240001e27983 */ /* 0x008ee80000300800 */
[----:B------:R4:W-:Y:S04]  /*36c0*/  STL [R1+0xa0], R225 ;  /* 0x0000a0e101007387 */ /* 0x0009e80000100800 */
[----:B----4-:R-:W4:Y:S04]  /*36d0*/  LDL.LU R225, [R1+0x20] ;  /* 0x0000200001e17983 */ /* 0x010f280000300800 */
[----:B------:R0:W-:Y:S04]  /*36e0*/  STL [R1+0xa4], R224 ;  /* 0x0000a4e001007387 */ /* 0x0001e80000100800 */
[----:B0-----:R-:W4:Y:S04]  /*36f0*/  LDL.LU R224, [R1+0x1c] ;  /* 0x00001c0001e07983 */ /* 0x001f280000300800 */
        /* <DEDUP_REMOVED lines=13> */
[----:B0-----:R-:W4:Y:S04]  /*37d0*/  LDL.LU R217, [R1] ;  /* 0x0000000001d97983 */ /* 0x001f280000300800 */
[----:B------:R-:W-:Y:S04]  /*37e0*/  STL [R1+0xc4], R216 ;  /* 0x0000c4d801007387 */ /* 0x000fe80000100800 */
[----:B------:R-:W-:Y:S04]  /*37f0*/  STL [R1+0xc8], R215 ;  /* 0x0000c8d701007387 */ /* 0x000fe80000100800 */
[----:B------:R-:W-:Y:S04]  /*3800*/  STL [R1+0xcc], R214 ;  /* 0x0000ccd601007387 */ /* 0x000fe80000100800 */
[----:B------:R-:W-:Y:S04]  /*3810*/  STL [R1+0xd0], R213 ;  /* 0x0000d0d501007387 */ /* 0x000fe80000100800 */
[----:B------:R-:W-:Y:S04]  /*3820*/  STL [R1+0xd4], R212 ;  /* 0x0000d4d401007387 */ /* 0x000fe80000100800 */
[----:B------:R0:W-:Y:S01]  /*3830*/  STL [R1+0xd8], R211 ;  /* 0x0000d8d301007387 */ /* 0x0001e20000100800 */
[----:B--2---:R-:W-:-:S01]  /*3840*/  FADD R227, R134, R227 ;  /* 0x000000e386e37221 */ /* 0x004fc20000000000 */
[----:B---3--:R-:W-:Y:S01]  /*3850*/  FADD R226, R133, R226 ;  /* 0x000000e285e27221 */ /* 0x008fe20000000000 */
[----:B----4-:R-:W-:-:S01]  /*3860*/  FADD R225, R132, R225 ;  /* 0x000000e184e17221 */ /* 0x010fc20000000000 */
[----:B------:R-:W-:Y:S01]  /*3870*/  FADD R224, R131, R224 ;  /* 0x000000e083e07221 */ /* 0x000fe20000000000 */
[----:B------:R-:W-:-:S01]  /*3880*/  FADD R223, R130, R223 ;  /* 0x000000df82df7221 */ /* 0x000fc20000000000 */
[----:B------:R-:W-:Y:S01]  /*3890*/  FADD R222, R129, R222 ;  /* 0x000000de81de7221 */ /* 0x000fe20000000000 */
[----:B------:R-:W-:-:S01]  /*38a0*/  FADD R221, R128, R221 ;  /* 0x000000dd80dd7221 */ /* 0x000fc20000000000 */
[----:B------:R-:W-:Y:S01]  /*38b0*/  FADD R220, R127, R220 ;  /* 0x000000dc7fdc7221 */ /* 0x000fe20000000000 */
[----:B------:R-:W-:-:S01]  /*38c0*/  FADD R219, R126, R219 ;  /* 0x000000db7edb7221 */ /* 0x000fc20000000000 */
[----:B------:R-:W-:Y:S01]  /*38d0*/  FADD R218, R125, R218 ;  /* 0x000000da7dda7221 */ /* 0x000fe20000000000 */
[----:B------:R-:W-:-:S05]  /*38e0*/  FADD R217, R124, R217 ;  /* 0x000000d97cd97221 */ /* 0x000fca0000000000 */
[----:B------:R2:W-:Y:S04]  /*38f0*/  STL [R1], R217 ;  /* 0x000000d901007387 */ /* 0x0005e80000100800 */
[----:B------:R3:W-:Y:S04]  /*3900*/  STL [R1+0x4], R218 ;  /* 0x000004da01007387 */ /* 0x0007e80000100800 */
[----:B------:R4:W-:Y:S04]  /*3910*/  STL [R1+0x8], R219 ;  /* 0x000008db01007387 */ /* 0x0009e80000100800 */
[----:B------:R1:W-:Y:S04]  /*3920*/  STL [R1+0xc], R220 ;  /* 0x00000cdc01007387 */ /* 0x0003e80000100800 */
[----:B------:R1:W-:Y:S04]  /*3930*/  STL [R1+0x10], R221 ;  /* 0x000010dd01007387 */ /* 0x0003e80000100800 */
[----:B------:R1:W-:Y:S04]  /*3940*/  STL [R1+0x14], R222 ;  /* 0x000014de01007387 */ /* 0x0003e80000100800 */
[----:B------:R1:W-:Y:S04]  /*3950*/  STL [R1+0x18], R223 ;  /* 0x000018df01007387 */ /* 0x0003e80000100800 */
[----:B------:R1:W-:Y:S04]  /*3960*/  STL [R1+0x1c], R224 ;  /* 0x00001ce001007387 */ /* 0x0003e80000100800 */
[----:B0-----:R-:W4:Y:S04]  /*3970*/  LDL.LU R211, [R1+0x2c] ;  /* 0x00002c0001d37983 */ /* 0x001f280000300800 */
[----:B------:R0:W-:Y:S04]  /*3980*/  STL [R1+0x20], R225 ;  /* 0x000020e101007387 */ /* 0x0001e80000100800 */
[----:B------:R-:W4:Y:S04]  /*3990*/  LDL.LU R212, [R1+0x30] ;  /* 0x0000300001d47983 */ /* 0x000f280000300800 */
[----:B------:R0:W-:Y:S04]  /*39a0*/  STL [R1+0x24], R226 ;  /* 0x000024e201007387 */ /* 0x0001e80000100800 */
[----:B------:R-:W4:Y:S04]  /*39b0*/  LDL.LU R213, [R1+0x34] ;  /* 0x0000340001d57983 */ /* 0x000f280000300800 */
[----:B------:R0:W-:Y:S04]  /*39c0*/  STL [R1+0x28], R227 ;  /* 0x000028e301007387 */ /* 0x0001e80000100800 */
[----:B------:R-:W4:Y:S04]  /*39d0*/  LDL.LU R214, [R1+0x38] ;  /* 0x0000380001d67983 */ /* 0x000f280000300800 */
[----:B------:R-:W4:Y:S04]  /*39e0*/  LDL.LU R215, [R1+0x3c] ;  /* 0x00003c0001d77983 */ /* 0x000f280000300800 */
[----:B------:R-:W4:Y:S04]  /*39f0*/  LDL.LU R216, [R1+0x40] ;  /* 0x0000400001d87983 */ /* 0x000f280000300800 */
[----:B--2---:R-:W2:Y:S04]  /*3a00*/  LDL.LU R217, [R1+0x44] ;  /* 0x0000440001d97983 */ /* 0x004ea80000300800 */
[----:B---3--:R-:W3:Y:S04]  /*3a10*/  LDL.LU R218, [R1+0x48] ;  /* 0x0000480001da7983 */ /* 0x008ee80000300800 */
[----:B----4-:R-:W4:Y:S04]  /*3a20*/  LDL.LU R219, [R1+0x4c] ;  /* 0x00004c0001db7983 */ /* 0x010f280000300800 */
[----:B-1----:R-:W4:Y:S04]  /*3a30*/  LDL.LU R220, [R1+0x50] ;  /* 0x0000500001dc7983 */ /* 0x002f280000300800 */
[----:B------:R-:W4:Y:S04]  /*3a40*/  LDL.LU R221, [R1+0x54] ;  /* 0x0000540001dd7983 */ /* 0x000f280000300800 */
[----:B------:R-:W4:Y:S04]  /*3a50*/  LDL.LU R222, [R1+0x58] ;  /* 0x0000580001de7983 */ /* 0x000f280000300800 */
[----:B------:R-:W4:Y:S04]  /*3a60*/  LDL.LU R223, [R1+0x5c] ;  /* 0x00005c0001df7983 */ /* 0x000f280000300800 */
[----:B------:R-:W4:Y:S04]  /*3a70*/  LDL.LU R224, [R1+0x60] ;  /* 0x0000600001e07983 */ /* 0x000f280000300800 */
[----:B0-----:R-:W4:Y:S04]  /*3a80*/  LDL.LU R225, [R1+0x64] ;  /* 0x0000640001e17983 */ /* 0x001f280000300800 */
[----:B------:R-:W4:Y:S04]  /*3a90*/  LDL.LU R226, [R1+0x68] ;  /* 0x0000680001e27983 */ /* 0x000f280000300800 */
[----:B------:R-:W4:Y:S01]  /*3aa0*/  LDL.LU R227, [R1+0x6c] ;  /* 0x00006c0001e37983 */ /* 0x000f220000300800 */
[----:B------:R-:W-:-:S05]  /*3ab0*/  FADD R211, R135, R211 ;  /* 0x000000d387d37221 */ /* 0x000fca0000000000 */
[----:B------:R0:W-:Y:S01]  /*3ac0*/  STL [R1+0x2c], R211 ;  /* 0x00002cd301007387 */ /* 0x0001e20000100800 */
[----:B------:R-:W-:-:S03]  /*3ad0*/  FADD R212, R136, R212 ;  /* 0x000000d488d47221 */ /* 0x000fc60000000000 */
[----:B0-----:R0:W5:Y:S01]  /*3ae0*/  LDL.LU R211, [R1+0xd8] ;  /* 0x0000d80001d37983 */ /* 0x0011620000300800 */
[----:B------:R-:W-:-:S03]  /*3af0*/  FADD R213, R137, R213 ;  /* 0x000000d589d57221 */ /* 0x000fc60000000000 */
[----:B------:R1:W-:Y:S01]  /*3b00*/  STL [R1+0x30], R212 ;  /* 0x000030d401007387 */ /* 0x0003e20000100800 */
[----:B------:R-:W-:-:S01]  /*3b10*/  FADD R214, R138, R214 ;  /* 0x000000d68ad67221 */ /* 0x000fc20000000000 */
[----:B------:R-:W-:Y:S02]  /*3b20*/  FADD R215, R139, R215 ;  /* 0x000000d78bd77221 */ /* 0x000fe40000000000 */
[----:B-1----:R0:W5:Y:S01]  /*3b30*/  LDL.LU R212, [R1+0xd4] ;  /* 0x0000d40001d47983 */ /* 0x0021620000300800 */
[----:B------:R-:W-:-:S03]  /*3b40*/  FADD R216, R140, R216 ;  /* 0x000000d88cd87221 */ /* 0x000fc60000000000 */
[----:B------:R1:W-:Y:S01]  /*3b50*/  STL [R1+0x34], R213 ;  /* 0x000034d501007387 */ /* 0x0003e20000100800 */
[----:B--2---:R-:W-:-:S03]  /*3b60*/  FADD R217, R141, R217 ;  /* 0x000000d98dd97221 */ /* 0x004fc60000000000 */
[----:B-1----:R0:W5:Y:S01]  /*3b70*/  LDL.LU R213, [R1+0xd0] ;  /* 0x0000d00001d57983 */ /* 0x0021620000300800 */
[----:B---3--:R-:W-:-:S03]  /*3b80*/  FADD R218, R142, R218 ;  /* 0x000000da8eda7221 */ /* 0x008fc60000000000 */
[----:B------:R1:W-:Y:S01]  /*3b90*/  STL [R1+0x38], R214 ;  /* 0x000038d601007387 */ /* 0x0003e20000100800 */
[----:B----4-:R-:W-:-:S01]  /*3ba0*/  FADD R219, R143, R219 ;  /* 0x000000db8fdb7221 */ /* 0x010fc20000000000 */
[----:B------:R-:W-:Y:S02]  /*3bb0*/  FADD R220, R144, R220 ;  /* 0x000000dc90dc7221 */ /* 0x000fe40000000000 */
[----:B-1----:R0:W5:Y:S04]  /*3bc0*/  LDL.LU R214, [R1+0xcc] ;  /* 0x0000cc0001d67983 */ /* 0x0021680000300800 */
[----:B------:R1:W-:Y:S01]  /*3bd0*/  STL [R1+0x3c], R215 ;  /* 0x00003cd701007387 */ /* 0x0003e20000100800 */
[----:B------:R-:W-:-:S01]  /*3be0*/  FADD R221, R145, R221 ;  /* 0x000000dd91dd7221 */ /* 0x000fc20000000000 */
[----:B------:R-:W-:-:S02]  /*3bf0*/  FADD R222, R146, R222 ;  /* 0x000000de92de7221 */ /* 0x000fc40000000000 */
[----:B-1----:R0:W5:Y:S04]  /*3c00*/  LDL.LU R215, [R1+0xc8] ;  /* 0x0000c80001d77983 */ /* 0x0021680000300800 */
[----:B------:R1:W-:Y:S01]  /*3c10*/  STL [R1+0x40], R216 ;  /* 0x000040d801007387 */ /* 0x0003e20000100800 */
[----:B------:R-:W-:-:S03]  /*3c20*/  FADD R223, R147, R223 ;  /* 0x000000df93df7221 */ /* 0x000fc60000000000 */
        /* <DEDUP_REMOVED lines=13> */
[----:B------:R1:W-:Y:S04]  /*3d00*/  STL [R1+0x54], R221 ;  /* 0x000054dd01007387 */ /* 0x0003e80000100800 */
        /* <DEDUP_REMOVED lines=12> */
[----:B-1----:R0:W5:Y:S01]  /*3dd0*/  LDL.LU R227, [R1+0x98] ;  /* 0x0000980001e37983 */ /* 0x0021620000300800 */
        /* <DEDUP_REMOVED lines=82> */
[----:B0-----:R-:W-:-:S06]  /*4300*/  UMOV UR6, URZ ;  /* 0x0000003f00067c82 */ /* 0x001fcc0008000000 */
.L_x_27:
[----:B------:R-:W-:Y:S05]  /*4310*/  @!P1 BRA `(.L_x_28) ;  /* 0x0000000000049947 */ /* 0x000fea0003800000 */
[----:B------:R-:W-:Y:S01]  /*4320*/  BPT.TRAP 0x1 ;  /* 0x000000040000795c */ /* 0x000fe20000300000 */
.L_x_28:
[----:B------:R-:W-:Y:S02]  /*4330*/  UISETP.GT.U32.AND UP0, UPT, UR15, 0x1, UPT ;  /* 0x000000010f00788c */ /* 0x000fe4000bf04070 */
[----:B------:R-:W-:-:S04]  /*4340*/  ULEA UR8, UR33, UR22, 0x3 ;  /* 0x0000001621087291 */ /* 0x000fc8000f8e183f */
[----:B------:R-:W-:Y:S01]  /*4350*/  UIADD3 UR8, UR8, 0x18, URZ ;  /* 0x0000001808087890 */ /* 0x000fe2000fffe03f */
[----:B------:R-:W-:-:S03]  /*4360*/  PLOP3.LUT P0, PT, PT, PT, UP0, 0x80, 0x0 ;  /* 0x000000000000781c */ /* 0x000fc60003f0f008 */
[----:B------:R-:W-:-:S09]  /*4370*/  UPRMT UR8, URZ, 0x654, UR8 ;  /* 0x000006543f087896 */ /* 0x000fd20008000008 */
[----:B------:R-:W-:Y:S01]  /*4380*/  SYNCS.ARRIVE.TRANS64.RED.A1T0 RZ, [UR8], RZ ;  /* 0x000000ffffff79a7 */ /* 0x000fe20008100408 */
[----:B------:R-:W-:Y:S05]  /*4390*/  @P0 BRA `(.L_x_29) ;  /* 0x0000000000040947 */ /* 0x000fea0003800000 */
[----:B------:R-:W-:Y:S01]  /*43a0*/  BPT.TRAP 0x1 ;  /* 0x000000040000795c */ /* 0x000fe20000300000 */
.L_x_29:
[----:B------:R-:W-:Y:S02]  /*43b0*/  UISETP.GT.AND UP2, UPT, UR25, 0x1, UPT ;  /* 0x000000011900788c */ /* 0x000fe4000bf44270 */
[----:B------:R-:W-:Y:S02]  /*43c0*/  UIADD3 UR24, UR24, 0x1, URZ ;  /* 0x0000000118187890 */ /* 0x000fe4000fffe03f */
[----:B------:R-:W-:Y:S02]  /*43d0*/  UIADD3 UR33, UR33, 0x1, URZ ;  /* 0x0000000121217890 */ /* 0x000fe4000fffe03f */
[----:B------:R-:W-:Y:S01]  /*43e0*/  PLOP3.LUT P0, PT, PT, PT, UP2, 0x80, 0x0 ;  /* 0x000000000000781c */ /* 0x000fe20003f0f028 */
[----:B------:R-:W-:Y:S02]  /*43f0*/  UISETP.NE.AND UP0, UPT, UR24, 0x3, UPT ;  /* 0x000000031800788c */ /* 0x000fe4000bf05270 */
[----:B------:R-:W-:Y:S02]  /*4400*/  UIADD3 UR9, UR25, -0x1, URZ ;  /* 0xffffffff19097890 */ /* 0x000fe4000fffe03f */
[----:B------:R-:W-:-:S02]  /*4410*/  USEL UR8, URZ, 0x1, UP0 ;  /* 0x000000013f087887 */ /* 0x000fc40008000000 */
[----:B------:R-:W-:Y:S02]  /*4420*/  UISETP.NE.AND UP1, UPT, UR33, 0x3, UPT ;  /* 0x000000032100788c */ /* 0x000fe4000bf25270 */
[----:B------:R-:W-:Y:S02]  /*4430*/  ULOP3.LUT UR23, UR23, UR8, URZ, 0x3c, !UPT ;  /* 0x0000000817177292 */ /* 0x000fe4000f8e3c3f */
[----:B------:R-:W-:Y:S02]  /*4440*/  USEL UR24, UR24, URZ, UP0 ;  /* 0x0000003f18187287 */ /* 0x000fe40008000000 */
[----:B------:R-:W-:Y:S01]  /*4450*/  USEL UR33, UR33, URZ, UP1 ;  /* 0x0000003f21217287 */ /* 0x000fe20008800000 */
[----:B------:R-:W-:Y:S01]  /*4460*/  UMOV UR8, 0x1 ;  /* 0x0000000100087882 */ /* 0x000fe20000000000 */
[----:B------:R-:W-:Y:S01]  /*4470*/  UMOV UR25, UR9 ;  /* 0x0000000900197c82 */ /* 0x000fe20008000000 */
[----:B------:R-:W-:Y:S09]  /*4480*/  @P0 BRA `(.L_x_30) ;  /* 0xffffffec00500947 */ /* 0x000ff2000383ffff */
.L_x_22:
[----:B------:R-:W-:-:S04]  /*4490*/  UISETP.NE.AND UP0, UPT, UR6, URZ, UPT ;  /* 0x0000003f0600728c */ /* 0x000fc8000bf05270 */
[----:B------:R-:W-:-:S06]  /*44a0*/  USEL UR6, URZ, 0x1, !UP0 ;  /* 0x000000013f067887 */ /* 0x000fcc000c000000 */
[----:B------:R-:W-:-:S13]  /*44b0*/  ISETP.NE.AND P0, PT, RZ, UR6, PT ;  /* 0x00000006ff007c0c */ /* 0x000fda000bf05270 */
[----:B------:R-:W-:Y:S05]  /*44c0*/  @!P0 BRA `(.L_x_31) ;  /* 0x0000000c00c48947 */ /* 0x000fea0003800000 */
[----:B------:R-:W-:Y:S02]  /*44d0*/  WARPGROUP.DEPBAR.LE gsb0, 0x0 ;  /* 0x00008000000079c5 */ /* 0x000fe40000010000 */
[----:B-----5:R-:W-:Y:S01]  /*44e0*/  FADD R227, R25, R227 ;  /* 0x000000e319e37221 */ /* 0x020fe20000000000 */
[----:B------:R-:W-:-:S04]  /*44f0*/  FADD R228, R24, R228 ;  /* 0x000000e418e47221 */ /* 0x000fc80000000000 */
[----:B------:R2:W-:Y:S04]  /*4500*/  STL [R1+0x98], R227 ;  /* 0x000098e301007387 */ /* 0x0005e80000100800 */
[----:B--2---:R-:W2:Y:S04]  /*4510*/  LDL.LU R227, [R1+0x6c] ;  /* 0x00006c0001e37983 */ /* 0x004ea80000300800 */
[----:B--2---:R2:W-:Y:S04]  /*4520*/  STL [R1+0x9c], R227 ;  /* 0x00009ce301007387 */ /* 0x0045e80000100800 */
        /* <DEDUP_REMOVED lines=52> */
[----:B--2---:R-:W2:Y:S01]  /*4870*/  LDL.LU R227, [R1] ;  /* 0x0000000001e37983 */ /* 0x004ea20000300800 */
[----:B------:R-:W-:Y:S01]  /*4880*/  FADD R226, R26, R226 ;  /* 0x000000e21ae27221 */ /* 0x000fe20000000000 */
        /* <DEDUP_REMOVED lines=97> */
[----:B--2---:R-:W-:-:S05]  /*4ea0*/  FADD R227, R124, R227 ;  /* 0x000000e37ce37221 */ /* 0x004fca0000000000 */
[----:B------:R2:W-:Y:S04]  /*4eb0*/  STL [R1], R227 ;  /* 0x000000e301007387 */ /* 0x0005e80000100800 */
[----:B--2---:R-:W2:Y:S02]  /*4ec0*/  LDL.LU R227, [R1+0x104] ;  /* 0x0001040001e37983 */ /* 0x004ea40000300800 */
[----:B--2---:R-:W-:-:S05]  /*4ed0*/  FADD R227, R125, R227 ;  /* 0x000000e37de37221 */ /* 0x004fca0000000000 */
[----:B------:R2:W-:Y:S04]  /*4ee0*/  STL [R1+0x4], R227 ;  /* 0x000004e301007387 */ /* 0x0005e80000100800 */
        /* <DEDUP_REMOVED lines=78> */
[----:B--2---:R2:W5:Y:S02]  /*53d0*/  LDL.LU R227, [R1+0x98] ;  /* 0x0000980001e37983 */ /* 0x0045640000300800 */
.L_x_31:
[----:B-1----:R-:W-:-:S04]  /*53e0*/  IMAD.U32 R229, RZ, RZ, UR26 ;  /* 0x0000001affe57e24 */ /* 0x002fc8000f8e00ff */
[----:B------:R1:W-:Y:S01]  /*53f0*/  SYNCS.ARRIVE.TRANS64.A1T0 RZ, [R229+UR28], RZ ;  /* 0x000000ffe5ff79a7 */ /* 0x0003e2000810001c */
[----:B------:R-:W-:Y:S02]  /*5400*/  WARPGROUP.DEPBAR.LE gsb0, 0x0 ;  /* 0x00008000000079c5 */ /* 0x000fe40000010000 */
[----:B------:R-:W3:Y:S02]  /*5410*/  LDC R24, c[0x0][0x28c] ;  /* 0x0000a300ff187b82 */ /* 0x000ee40000000800 */
[----:B---3--:R-:W-:-:S13]  /*5420*/  ISETP.GE.AND P0, PT, R24, 0x1, PT ;  /* 0x000000011800780c */ /* 0x008fda0003f06270 */
[----:B-1----:R-:W-:Y:S05]  /*5430*/  @!P0 BRA `(.L_x_32) ;  /* 0x0000000000408947 */ /* 0x002fea0003800000 */
[----:B------:R-:W-:-:S06]  /*5440*/  UISETP.NE.AND UP0, UPT, UR30, 0x3, UPT ;  /* 0x000000031e00788c */ /* 0x000fcc000bf05270 */
[----:B------:R-:W-:-:S13]  /*5450*/  PLOP3.LUT P0, PT, PT, PT, UP0, 0x80, 0x0 ;  /* 0x000000000000781c */ /* 0x000fda0003f0f008 */
[----:B------:R-:W-:Y:S05]  /*5460*/  @!P0 BRA `(.L_x_33) ;  /* 0x0000000000048947 */ /* 0x000fea0003800000 */
[----:B------:R-:W-:Y:S01]  /*5470*/  BPT.TRAP 0x1 ;  /* 0x000000040000795c */ /* 0x000fe20000300000 */
.L_x_33:
[----:B------:R-:W-:Y:S02]  /*5480*/  UIADD3 UR8, UR19, UR5, URZ ;  /* 0x0000000513087290 */ /* 0x000fe4000fffe03f */
[----:B------:R-:W-:Y:S02]  /*5490*/  UISETP.GT.U32.AND UP0, UPT, UR15, 0x1, UPT ;  /* 0x000000010f00788c */ /* 0x000fe4000bf04070 */
[----:B------:R-:W-:-:S04]  /*54a0*/  UIMAD.WIDE.U32 UR6, UR8, -0x55555555, URZ ;  /* 0xaaaaaaab080678a5 */ /* 0x000fc8000f8e003f */
[----:B------:R-:W-:Y:S01]  /*54b0*/  USHF.R.U32.HI UR6, URZ, 0x1, UR7 ;  /* 0x000000013f067899 */ /* 0x000fe20008011607 */
[----:B------:R-:W-:-:S03]  /*54c0*/  PLOP3.LUT P0, PT, PT, PT, UP0, 0x80, 0x0 ;  /* 0x000000000000781c */ /* 0x000fc60003f0f008 */
[----:B------:R-:W-:-:S04]  /*54d0*/  UIMAD UR8, UR6, -0x3, UR8 ;  /* 0xfffffffd060878a4 */ /* 0x000fc8000f8e0208 */
[----:B------:R-:W-:-:S04]  /*54e0*/  ULEA UR8, UR8, UR22, 0x3 ;  /* 0x0000001608087291 */ /* 0x000fc8000f8e183f */
[----:B------:R-:W-:-:S04]  /*54f0*/  UIADD3 UR8, UR8, 0x18, URZ ;  /* 0x0000001808087890 */ /* 0x000fc8000fffe03f */
[----:B------:R-:W-:-:S09]  /*5500*/  UPRMT UR8, URZ, 0x654, UR8 ;  /* 0x000006543f087896 */ /* 0x000fd20008000008 */
[----:B------:R-:W-:Y:S01]  /*5510*/  SYNCS.ARRIVE.TRANS64.RED.A1T0 RZ, [UR8], RZ ;  /* 0x000000ffffff79a7 */ /* 0x000fe20008100408 */
[----:B------:R-:W-:Y:S05]  /*5520*/  @P0 BRA `(.L_x_32) ;  /* 0x0000000000040947 */ /* 0x000fea0003800000 */
[----:B------:R-:W-:Y:S01]  /*5530*/  BPT.TRAP 0x1 ;  /* 0x000000040000795c */ /* 0x000fe20000300000 */
.L_x_32:
[----:B-----5:R1:W-:Y:S01]  /*5540*/  STL [R1+0x98], R0 ;  /* 0x0000980001007387 */ /* 0x0203e20000100800 */
[----:B------:R-:W-:Y:S01]  /*5550*/  IMAD.U32 R24, RZ, RZ, UR27 ;  /* 0x0000001bff187e24 */ /* 0x000fe2000f8e00ff */
[----:B------:R-:W-:Y:S01]  /*5560*/  UIADD3 UR5, UR29, UR5, URZ ;  /* 0x000000051d057290 */ /* 0x000fe2000fffe03f */
[----:B------:R-:W3:Y:S01]  /*5570*/  LDC R35, c[0x0][0x288] ;  /* 0x0000a200ff237b82 */ /* 0x000ee20000000800 */
[----:B-1----:R-:W4:Y:S02]  /*5580*/  LDL R0, [R1+0x84] ;  /* 0x0000840001007983 */ /* 0x002f240000100800 */
[----:B------:R-:W-:Y:S01]  /*5590*/  SHF.L.U32 R24, R24, 0x1f, RZ ;  /* 0x0000001f18187819 */ /* 0x000fe200000006ff */
[----:B------:R-:W-:Y:S02]  /*55a0*/  UISETP.GT.U32.AND UP0, UPT, UR5, 0x2, UPT ;  /* 0x000000020500788c */ /* 0x000fe4000bf04070 */
[----:B------:R-:W-:Y:S01]  /*55b0*/  UISETP.GE.U32.AND UP1, UPT, UR29, 0x3, UPT ;  /* 0x000000031d00788c */ /* 0x000fe2000bf26070 */
[----:B------:R-:W1:Y:S01]  /*55c0*/  SYNCS.PHASECHK.TRANS64.TRYWAIT P0, [UR18+0x8], R24 ;  /* 0x00000818ff0075a7 */ /* 0x000e620008000152 */
[----:B------:R-:W-:-:S02]  /*55d0*/  UISETP.LT.U32.AND UP0, UPT, UR29, 0x3, UP0 ;  /* 0x000000031d00788c */ /* 0x000fc40008701070 */
[----:B------:R-:W-:Y:S02]  /*55e0*/  UIMAD.WIDE.U32 UR6, UR5, -0x55555555, URZ ;  /* 0xaaaaaaab050678a5 */ /* 0x000fe4000f8e003f */
[----:B------:R-:W-:Y:S02]  /*55f0*/  USEL UR8, URZ, 0x1, !UP0 ;  /* 0x000000013f087887 */ /* 0x000fe4000c000000 */
[----:B------:R-:W-:Y:S01]  /*5600*/  USHF.R.U32.HI UR6, URZ, 0x1, UR7 ;  /* 0x000000013f067899 */ /* 0x000fe20008011607 */
[----:B----4-:R-:W-:Y:S02]  /*5610*/  IMAD.SHL.U32 R32, R0, 0x2, RZ ;  /* 0x0000000200207824 */ /* 0x010fe400078e00ff */
[----:B------:R4:W5:Y:S01]  /*5620*/  LDL.LU R0, [R1+0x98] ;  /* 0x0000980001007983 */ /* 0x0009620000300800 */
[----:B------:R-:W-:Y:S02]  /*5630*/  ULOP3.LUT UR4, UR4, UR8, URZ, 0x3c, !UPT ;  /* 0x0000000804047292 */ /* 0x000fe4000f8e3c3f */
[----:B------:R-:W-:Y:S01]  /*5640*/  UIMAD UR5, UR6, -0x3, UR5 ;  /* 0xfffffffd060578a4 */ /* 0x000fe2000f8e0205 */
[----:B------:R-:W-:Y:S01]  /*5650*/  SHF.R.S32.HI R33, RZ, 0x1f, R32 ;  /* 0x0000001fff217819 */ /* 0x000fe20000011420 */
[----:B------:R-:W-:Y:S01]  /*5660*/  @UP1 ULOP3.LUT UR4, UR4, 0x1, UR6, 0x78, !UPT ;  /* 0x0000000104041892 */ /* 0x000fe2000f8e7806 */
[----:B-1-3--:R-:W-:Y:S11]  /*5670*/  @!P0 BRA `(.L_x_34) ;  /* 0x000000a800588947 */ /* 0x00aff60003800000 */
.L_x_319:
[----:B------:R3:W-:Y:S01]  /*5680*/  STL [R1+0xa0], R3 ;  /* 0x0000a00301007387 */ /* 0x0007e20000100800 */
[----:B------:R-:W-:Y:S01]  /*5690*/  ULDC.64 UR6, c[0x0][0x5d0] ;  /* 0x0001740000067ab9 */ /* 0x000fe20000000a00 */
[----:B------:R-:W-:Y:S02]  /*56a0*/  ULDC UR8, c[0x0][0x284] ;  /* 0x0000a10000087ab9 */ /* 0x000fe40000000800 */
[----:B---3--:R-:W3:Y:S04]  /*56b0*/  LDL.LU R3, [R1+0x80] ;  /* 0x0000800001037983 */ /* 0x008ee80000300800 */
[----:B------:R0:W-:Y:S04]  /*56c0*/  STL [R1+0x9c], R2 ;  /* 0x00009c0201007387 */ /* 0x0001e80000100800 */
[----:B0-----:R-:W2:Y:S04]  /*56d0*/  LDL R2, [R1+0x7c] ;  /* 0x00007c0001027983 */ /* 0x001ea80000100800 */
[----:B-----5:R0:W-:Y:S04]  /*56e0*/  STL [R1+0x98], R0 ;  /* 0x0000980001007387 */ /* 0x0201e80000100800 */
[----:B0-----:R-:W4:Y:S01]  /*56f0*/  LDL R0, [R1+0x70] ;  /* 0x0000700001007983 */ /* 0x001f220000100800 */
[----:B---3--:R-:W-:-:S03]  /*5700*/  IMAD.SHL.U32 R37, R3, 0x100, RZ ;  /* 0x0000010003257824 */ /* 0x008fc600078e00ff */
[----:B------:R0:W5:Y:S01]  /*5710*/  LDL.LU R3, [R1+0xa0] ;  /* 0x0000a00001037983 */ /* 0x0001620000300800 */
[----:B--2---:R-:W-:-:S03]  /*5720*/  IMAD.SHL.U32 R34, R2, 0x40, RZ ;  /* 0x0000004002227824 */ /* 0x004fc600078e00ff */
[----:B------:R0:W5:Y:S01]  /*5730*/  LDL.LU R2, [R1+0x9c] ;  /* 0x00009c0001027983 */ /* 0x0001620000300800 */
[----:B----4-:R-:W-:Y:S01]  /*5740*/  SHF.R.S32.HI R38, RZ, 0x1f, R0 ;  /* 0x0000001fff267819 */ /* 0x010fe20000011400 */
[----:B-1----:R-:W-:-:S04]  /*5750*/  IMAD.WIDE.U32 R24, R0, UR6, R32 ;  /* 0x0000000600187c25 */ /* 0x002fc8000f8e0020 */
[----:B------:R-:W-:-:S04]  /*5760*/  IMAD R26, R38, UR6, RZ ;  /* 0x00000006261a7c24 */ /* 0x000fc8000f8e02ff */
[----:B------:R-:W-:Y:S02]  /*5770*/  IMAD R27, R0, UR7, R26 ;  /* 0x00000007001b7c24 */ /* 0x000fe4000f8e021a */
[----:B------:R0:W5:Y:S01]  /*5780*/  LDL.LU R0, [R1+0x98] ;  /* 0x0000980001007983 */ /* 0x0001620000300800 */
[----:B------:R-:W-:-:S04]  /*5790*/  ISETP.GE.AND P0, PT, R34, UR8, PT ;  /* 0x0000000822007c0c */ /* 0x000fc8000bf06270 */
[C---:B------:R-:W-:Y:S02]  /*57a0*/  ISETP.GE.OR P0, PT, R37.reuse, R35, P0 ;  /* 0x000000232500720c */ /* 0x040fe40000706670 */
[----:B------:R-:W-:Y:S02]  /*57b0*/  SHF.R.S32.HI R36, RZ, 0x1f, R37 ;  /* 0x0000001fff247819 */ /* 0x000fe40000011425 */
[----:B------:R-:W-:-:S04]  /*57c0*/  IADD3 R24, P1, R37, R24, RZ ;  /* 0x0000001825187210 */ /* 0x000fc80007f3e0ff */
[----:B------:R-:W-:-:S05]  /*57d0*/  IADD3.X R25, R36, R25, R27, P1, !PT ;  /* 0x0000001924197210 */ /* 0x000fca0000ffe41b */
[----:B0-----:R-:W-:Y:S05]  /*57e0*/  @P0 BRA `(.L_x_35) ;  /* 0x0000008c00d40947 */ /* 0x001fea0003800000 */
[----:B------:R0:W-:Y:S01]  /*57f0*/  STL.64 [R1+0xa8], R4 ;  /* 0x0000a80401007387 */ /* 0x0001e20000100a00 */
[----:B------:R-:W1:Y:S01]  /*5800*/  LDC.64 R28, c[0x0][0x5c8] ;  /* 0x00017200ff1c7b82 */ /* 0x000e620000000a00 */
[----:B------:R-:W-:Y:S02]  /*5810*/  ULDC.64 UR6, c[0x0][0x5c0] ;  /* 0x0001700000067ab9 */ /* 0x000fe40000000a00 */
[----:B0-----:R-:W2:Y:S04]  /*5820*/  LDL.64 R4, [R1+0x88] ;  /* 0x0000880001047983 */ /* 0x001ea80000100a00 */
[----:B-----5:R0:W-:Y:S04]  /*5830*/  STL [R1+0xa0], R3 ;  /* 0x0000a00301007387 */ /* 0x0201e80000100800 */
[----:B0-----:R-:W2:Y:S04]  /*5840*/  LDL.LU R3, [R1+0x7c] ;  /* 0x00007c0001037983 */ /* 0x001ea80000300800 */
[----:B------:R0:W-:Y:S04]  /*5850*/  STL [R1+0x9c], R2 ;  /* 0x00009c0201007387 */ /* 0x0001e80000100800 */
[----:B0-----:R-:W3:Y:S04]  /*5860*/  LDL R2, [R1+0x84] ;  /* 0x0000840001027983 */ /* 0x001ee80000100800 */
[----:B------:R0:W-:Y:S04]  /*5870*/  STL [R1+0x98], R0 ;  /* 0x0000980001007387 */ /* 0x0001e80000100800 */
[----:B0-----:R-:W4:Y:S01]  /*5880*/  LDL R0, [R1+0x90] ;  /* 0x0000900001007983 */ /* 0x001f220000100800 */
[----:B--2---:R-:W-:-:S03]  /*5890*/  IMAD.WIDE R30, R3, 0x40, R4 ;  /* 0x00000040031e7825 */ /* 0x004fc600078e0204 */
[----:B------:R0:W5:Y:S01]  /*58a0*/  LDL.LU.64 R4, [R1+0xa8] ;  /* 0x0000a80001047983 */ /* 0x0001620000300a00 */
[-C--:B-1----:R-:W-:Y:S02]  /*58b0*/  IMAD R26, R31, R28.reuse, RZ ;  /* 0x0000001c1f1a7224 */ /* 0x082fe400078e02ff */
[C---:B------:R-:W-:Y:S01]  /*58c0*/  IMAD.WIDE.U32 R24, R30.reuse, R28, R24 ;  /* 0x0000001c1e187225 */ /* 0x040fe200078e0018 */
[----:B------:R0:W5:Y:S03]  /*58d0*/  LDL.LU R3, [R1+0xa0] ;  /* 0x0000a00001037983 */ /* 0x0001660000300800 */
[----:B------:R-:W-:Y:S01]  /*58e0*/  IMAD R27, R30, R29, R26 ;  /* 0x0000001d1e1b7224 */ /* 0x000fe200078e021a */
[----:B------:R-:W-:Y:S02]  /*58f0*/  LEA R26, P0, R28, R24, 0x3 ;  /* 0x000000181c1a7211 */ /* 0x000fe400078018ff */
[----:B------:R-:W-:Y:S01]  /*5900*/  IADD3 R24, P1, R24, UR6, RZ ;  /* 0x0000000618187c10 */ /* 0x000fe2000ff3e0ff */
[----:B------:R-:W-:Y:S01]  /*5910*/  IMAD.IADD R27, R25, 0x1, R27 ;  /* 0x00000001191b7824 */ /* 0x000fe200078e021b */
[----:B------:R-:W-:-:S04]  /*5920*/  IADD3 R26, P3, R26, UR6, RZ ;  /* 0x000000061a1a7c10 */ /* 0x000fc8000ff7e0ff */
[----:B------:R-:W-:Y:S01]  /*5930*/  LEA.HI.X R29, R28, R27, R29, 0x3, P0 ;  /* 0x0000001b1c1d7211 */ /* 0x000fe200000f1c1d */
[----:B---3--:R-:W-:Y:S01]  /*5940*/  IMAD R28, R2, -0x2, R35 ;  /* 0xfffffffe021c7824 */ /* 0x008fe200078e0223 */
[----:B------:R-:W-:Y:S01]  /*5950*/  FSETP.NEU.AND P0, PT, RZ, UR31, PT ;  /* 0x0000001fff007c0b */ /* 0x000fe2000bf0d000 */
[----:B------:R0:W5:Y:S01]  /*5960*/  LDL.LU R2, [R1+0x9c] ;  /* 0x00009c0001027983 */ /* 0x0001620000300800 */
[----:B------:R-:W-:Y:S01]  /*5970*/  IADD3.X R25, R27, UR7, RZ, P1, !PT ;  /* 0x000000071b197c10 */ /* 0x000fe20008ffe4ff */
[----:B------:R-:W-:Y:S01]  /*5980*/  BSSY B0, `(.L_x_35) ;  /* 0x00008db000007945 */ /* 0x000fe20003800000 */
[----:B------:R-:W-:Y:S01]  /*5990*/  IADD3.X R27, R29, UR7, RZ, P3, !PT ;  /* 0x000000071d1b7c10 */ /* 0x000fe20009ffe4ff */
[----:B----4-:R-:W-:Y:S02]  /*59a0*/  IMAD.IADD R39, R0, 0x1, -R34 ;  /* 0x0000000100277824 */ /* 0x010fe400078e0a22 */
[----:B------:R0:W5:Y:S01]  /*59b0*/  LDL.LU R0, [R1+0x98] ;  /* 0x0000980001007983 */ /* 0x0001620000300800 */
[----:B------:R-:W-:-:S05]  /*59c0*/  IMAD.IADD R34, R28, 0x1, -R37 ;  /* 0x000000011c227824 */ /* 0x000fca00078e0a25 */
[----:B------:R-:W-:Y:S05]  /*59d0*/  @!P0 BRA `(.L_x_36) ;  /* 0x0000006800dc8947 */ /* 0x000fea0003800000 */
[----:B-----5:R1:W-:Y:S01]  /*59e0*/  STL [R1+0x98], R0 ;  /* 0x0000980001007387 */ /* 0x0203e20000100800 */
[----:B------:R-:W-:Y:S01]  /*59f0*/  ULDC.64 UR6, c[0x0][0x5b8] ;  /* 0x00016e0000067ab9 */ /* 0x000fe20000000a00 */
[----:B------:R-:W-:Y:S02]  /*5a00*/  ULDC.64 UR8, c[0x0][0x5a8] ;  /* 0x00016a0000087ab9 */ /* 0x000fe40000000a00 */
[----:B-1----:R-:W2:Y:S01]  /*5a10*/  LDL.LU R0, [R1+0x70] ;  /* 0x0000700001007983 */ /* 0x002ea20000300800 */
[----:B------:R-:W-:Y:S01]  /*5a20*/  IMAD R28, R38, UR6, RZ ;  /* 0x00000006261c7c24 */ /* 0x000fe2000f8e02ff */
[----:B------:R-:W-:Y:S01]  /*5a30*/  BSSY B1, `(.L_x_37) ;  /* 0x0000011000017945 */ /* 0x000fe20003800000 */
[----:B--2---:R-:W-:-:S04]  /*5a40*/  IMAD.WIDE.U32 R32, R0, UR6, R32 ;  /* 0x0000000600207c25 */ /* 0x004fc8000f8e0020 */
[----:B------:R-:W-:Y:S01]  /*5a50*/  IMAD R29, R0, UR7, R28 ;  /* 0x00000007001d7c24 */ /* 0x000fe2000f8e021c */
[----:B------:R-:W-:Y:S01]  /*5a60*/  IADD3 R32, P0, R37, R32, RZ ;  /* 0x0000002025207210 */ /* 0x000fe20007f1e0ff */
[----:B------:R1:W5:Y:S01]  /*5a70*/  LDL.LU R0, [R1+0x98] ;  /* 0x0000980001007983 */ /* 0x0003620000300800 */
[----:B------:R-:W-:Y:S02]  /*5a80*/  ULDC.64 UR6, c[0x0][0x5b0] ;  /* 0x00016c0000067ab9 */ /* 0x000fe40000000a00 */
[----:B------:R-:W-:Y:S01]  /*5a90*/  IADD3.X R33, R36, R33, R29, P0, !PT ;  /* 0x0000002124217210 */ /* 0x000fe200007fe41d */
[----:B------:R-:W-:Y:S01]  /*5aa0*/  IMAD R35, R31, UR6, RZ ;  /* 0x000000061f237c24 */ /* 0x000fe2000f8e02ff */
[----:B------:R-:W-:Y:S01]  /*5ab0*/  ISETP.GE.AND P0, PT, R39, 0x1, PT ;  /* 0x000000012700780c */ /* 0x000fe20003f06270 */
[----:B------:R-:W-:-:S03]  /*5ac0*/  IMAD.WIDE.U32 R28, R30, UR6, R32 ;  /* 0x000000061e1c7c25 */ /* 0x000fc6000f8e0020 */
[----:B------:R-:W-:Y:S01]  /*5ad0*/  ISETP.LT.OR P4, PT, R34, 0x1, !P0 ;  /* 0x000000012200780c */ /* 0x000fe20004781670 */
[----:B------:R-:W-:Y:S01]  /*5ae0*/  IMAD R35, R30, UR7, R35 ;  /* 0x000000071e237c24 */ /* 0x000fe2000f8e0223 */
[----:B------:R-:W-:-:S04]  /*5af0*/  IADD3 R28, P1, R28, UR8, RZ ;  /* 0x000000081c1c7c10 */ /* 0x000fc8000ff3e0ff */
[--C-:B------:R-:W-:Y:S02]  /*5b00*/  IADD3.X R29, R29, UR9, R35.reuse, P1, !PT ;  /* 0x000000091d1d7c10 */ /* 0x100fe40008ffe423 */
[----:B------:R-:W-:-:S05]  /*5b10*/  PRMT R35, RZ, 0x7610, R35 ;  /* 0x00007610ff237816 */ /* 0x000fca0000000023 */
[----:B-1----:R-:W-:Y:S05]  /*5b20*/  @P4 BRA `(.L_x_38) ;  /* 0x0000000000044947 */ /* 0x002fea0003800000 */
[----:B------:R1:W5:Y:S02]  /*5b30*/  LDG.E.U8 R35, desc[UR20][R28.64] ;  /* 0x000000141c237981 */ /* 0x000364000c1e1100 */
.L_x_38:
[----:B------:R-:W-:Y:S05]  /*5b40*/  BSYNC B1 ;  /* 0x0000000000017941 */ /* 0x000fea0003800000 */
.L_x_37:
[----:B-----5:R-:W-:Y:S01]  /*5b50*/  LOP3.LUT R35, R35, 0xff, RZ, 0xc0, !PT ;  /* 0x000000ff23237812 */ /* 0x020fe200078ec0ff */
[----:B------:R-:W-:Y:S01]  /*5b60*/  BSSY B1, `(.L_x_39) ;  /* 0x000000b000017945 */ /* 0x000fe20003800000 */
[----:B------:R-:W-:Y:S02]  /*5b70*/  ISETP.LT.OR P3, PT, R34, 0x2, !P0 ;  /* 0x000000022200780c */ /* 0x000fe40004761670 */
[----:B------:R-:W-:-:S05]  /*5b80*/  F2FP.F16.E4M3.UNPACK_B R35, R35 ;  /* 0x00000023ff23723e */ /* 0x000fca00020006ff */
[----:B------:R-:W-:-:S05]  /*5b90*/  HADD2.F32 R35, -RZ, R35.H0_H0 ;  /* 0x20000023ff237230 */ /* 0x000fca0000004100 */
[----:B------:R-:W-:-:S04]  /*5ba0*/  FMUL R35, R35, UR31 ;  /* 0x0000001f23237c20 */ /* 0x000fc80008400000 */
[----:B------:R-:W-:-:S05]  /*5bb0*/  FFMA R35, R228, UR32, R35 ;  /* 0x00000020e4237c23 */ /* 0x000fca0008000023 */
[----:B------:R-:W-:Y:S02]  /*5bc0*/  F2FP.SATFINITE.E4M3.F32.PACK_AB_MERGE_C R37, RZ, R35, RZ ;  /* 0x00000023ff25723e */ /* 0x000fe400048070ff */
[----:B------:R-:W-:-:S03]  /*5bd0*/  PRMT R35, RZ, 0x7610, R35 ;  /* 0x00007610ff237816 */ /* 0x000fc60000000023 */
[----:B------:R2:W-:Y:S01]  /*5be0*/  @!P4 STG.E.U8 desc[UR20][R24.64], R37 ;  /* 0x000000251800c986 */ /* 0x0005e2000c101114 */
[----:B------:R-:W-:Y:S05]  /*5bf0*/  @P3 BRA `(.L_x_40) ;  /* 0x0000000000043947 */ /* 0x000fea0003800000 */
[----:B------:R3:W5:Y:S02]  /*5c00*/  LDG.E.U8 R35, desc[UR20][R28.64+0x1] ;  /* 0x000001141c237981 */ /* 0x000764000c1e1100 */
.L_x_40:
[----:B------:R-:W-:Y:S05]  /*5c10*/  BSYNC B1 ;  /* 0x0000000000017941 */ /* 0x000fea0003800000 */
.L_x_39:
[----:B-----5:R-:W-:Y:S01]  /*5c20*/  LOP3.LUT R35, R35, 0xff, RZ, 0xc0, !PT ;  /* 0x000000ff23237812 */ /* 0x020fe200078ec0ff */
[----:B------:R-:W-:Y:S01]  /*5c30*/  BSSY B1, `(.L_x_41) ;  /* 0x0000013000017945 */ /* 0x000fe20003800000 */
[----:B--2---:R-:W-:Y:S02]  /*5c40*/  IADD3 R37, P1, R30, 0x8, RZ ;  /* 0x000000081e257810 */ /* 0x004fe40007f3e0ff */
[----:B------:R-:W-:-:S03]  /*5c50*/  F2FP.F16.E4M3.UNPACK_B R35, R35 ;  /* 0x00000023ff23723e */ /* 0x000fc600020006ff */
[----:B------:R-:W-:Y:S01]  /*5c60*/  IMAD.X R31, RZ, RZ, R31, P1 ;  /* 0x000000ffff1f7224 */ /* 0x000fe200008e061f */
[----:B------:R-:W-:Y:S01]  /*5c70*/  ISETP.GE.AND P1, PT, R39, 0x9, PT ;  /* 0x000000092700780c */ /* 0x000fe20003f26270 */
[----:B------:R-:W-:Y:S02]  /*5c80*/  HADD2.F32 R35, -RZ, R35.H0_H0 ;  /* 0x20000023ff237230 */ /* 0x000fe40000004100 */
[----:B------:R-:W-:Y:S01]  /*5c90*/  IMAD R36, R31, UR6, RZ ;  /* 0x000000061f247c24 */ /* 0x000fe2000f8e02ff */
[----:B------:R-:W-:Y:S01]  /*5ca0*/  ISETP.LT.OR P5, PT, R34, 0x1, !P1 ;  /* 0x000000012200780c */ /* 0x000fe20004fa1670 */
[----:B------:R-:W-:-:S04]  /*5cb0*/  IMAD.WIDE.U32 R32, R37, UR6, R32 ;  /* 0x0000000625207c25 */ /* 0x000fc8000f8e0020 */
[----:B------:R-:W-:Y:S01]  /*5cc0*/  FMUL R30, R35, UR31 ;  /* 0x0000001f231e7c20 */ /* 0x000fe20008400000 */
[----:B------:R-:W-:-:S03]  /*5cd0*/  IMAD R37, R37, UR7, R36 ;  /* 0x0000000725257c24 */ /* 0x000fc6000f8e0224 */
[----:B------:R-:W-:Y:S01]  /*5ce0*/  FFMA R227, R227, UR32, R30 ;  /* 0x00000020e3e37c23 */ /* 0x000fe2000800001e */
[----:B------:R-:W-:Y:S02]  /*5cf0*/  IADD3 R30, P4, R32, UR8, RZ ;  /* 0x00000008201e7c10 */ /* 0x000fe4000ff9e0ff */
[----:B------:R-:W-:Y:S02]  /*5d00*/  PRMT R32, RZ, 0x7610, R32 ;  /* 0x00007610ff207816 */ /* 0x000fe40000000020 */
[----:B------:R-:W-:Y:S02]  /*5d10*/  F2FP.SATFINITE.E4M3.F32.PACK_AB_MERGE_C R227, RZ, R227, RZ ;  /* 0x000000e3ffe3723e */ /* 0x000fe400048070ff */
[----:B------:R-:W-:-:S03]  /*5d20*/  IADD3.X R31, R33, UR9, R37, P4, !PT ;  /* 0x00000009211f7c10 */ /* 0x000fc6000a7fe425 */
[----:B------:R2:W-:Y:S01]  /*5d30*/  @!P3 STG.E.U8 desc[UR20][R24.64+0x1], R227 ;  /* 0x000001e31800b986 */ /* 0x0005e2000c101114 */
[----:B------:R-:W-:Y:S05]  /*5d40*/  @P5 BRA `(.L_x_42) ;  /* 0x0000000000045947 */ /* 0x000fea0003800000 */
[----:B------:R4:W5:Y:S02]  /*5d50*/  LDG.E.U8 R32, desc[UR20][R30.64] ;  /* 0x000000141e207981 */ /* 0x000964000c1e1100 */
.L_x_42:
[----:B------:R-:W-:Y:S05]  /*5d60*/  BSYNC B1 ;  /* 0x0000000000017941 */ /* 0x000fea0003800000 */
.L_x_41:
[----:B-----5:R-:W-:Y:S01]  /*5d70*/  LOP3.LUT R32, R32, 0xff, RZ, 0xc0, !PT ;  /* 0x000000ff20207812 */ /* 0x020fe200078ec0ff */
[----:B------:R-:W-:Y:S01]  /*5d80*/  BSSY B1, `(.L_x_43) ;  /* 0x000000b000017945 */ /* 0x000fe20003800000 */
[----:B------:R-:W-:Y:S02]  /*5d90*/  ISETP.LT.OR P3, PT, R34, 0x2, !P1 ;  /* 0x000000022200780c */ /* 0x000fe40004f61670 */
[----:B------:R-:W-:-:S05]  /*5da0*/  F2FP.F16.E4M3.UNPACK_B R32, R32 ;  /* 0x00000020ff20723e */ /* 0x000fca00020006ff */
[----:B------:R-:W-:-:S05]  /*5db0*/  HADD2.F32 R32, -RZ, R32.H0_H0 ;  /* 0x20000020ff207230 */ /* 0x000fca0000004100 */
[----:B------:R-:W-:Y:S01]  /*5dc0*/  FMUL R33, R32, UR31 ;  /* 0x0000001f20217c20 */ /* 0x000fe20008400000 */
[----:B------:R-:W-:-:S03]  /*5dd0*/  PRMT R32, RZ, 0x7610, R32 ;  /* 0x00007610ff207816 */ /* 0x000fc60000000020 */
[----:B------:R-:W-:-:S05]  /*5de0*/  FFMA R33, R226, UR32, R33 ;  /* 0x00000020e2217c23 */ /* 0x000fca0008000021 */
[----:B------:R-:W-:-:S05]  /*5df0*/  F2FP.SATFINITE.E4M3.F32.PACK_AB_MERGE_C R33, RZ, R33, RZ ;  /* 0x00000021ff21723e */ /* 0x000fca00048070ff */
[----:B------:R0:W-:Y:S01]  /*5e00*/  @!P5 STG.E.U8 desc[UR20][R26.64], R33 ;  /* 0x000000211a00d986 */ /* 0x0001e2000c101114 */
[----:B------:R-:W-:Y:S05]  /*5e10*/  @P3 BRA `(.L_x_44) ;  /* 0x0000000000043947 */ /* 0x000fea0003800000 */
[----:B------:R0:W5:Y:S02]  /*5e20*/  LDG.E.U8 R32, desc[UR20][R30.64+0x1] ;  /* 0x000001141e207981 */ /* 0x000164000c1e1100 */
.L_x_44:
[----:B------:R-:W-:Y:S05]  /*5e30*/  BSYNC B1 ;  /* 0x0000000000017941 */ /* 0x000fea0003800000 */
.L_x_43:
[----:B-----5:R-:W-:Y:S01]  /*5e40*/  LOP3.LUT R32, R32, 0xff, RZ, 0xc0, !PT ;  /* 0x000000ff20207812 */ /* 0x020fe200078ec0ff */
[----:B------:R-:W-:Y:S01]  /*5e50*/  BSSY B1, `(.L_x_45) ;  /* 0x000000b000017945 */ /* 0x000fe20003800000 */
[----:B------:R-:W-:Y:S02]  /*5e60*/  ISETP.LT.OR P4, PT, R34, 0x9, !P0 ;  /* 0x000000092200780c */ /* 0x000fe40004781670 */
[----:B------:R-:W-:-:S05]  /*5e70*/  F2FP.F16.E4M3.UNPACK_B R32, R32 ;  /* 0x00000020ff20723e */ /* 0x000fca00020006ff */
[----:B------:R-:W-:-:S05]  /*5e80*/  HADD2.F32 R32, -RZ, R32.H0_H0 ;  /* 0x20000020ff207230 */ /* 0x000fca0000004100 */
[----:B------:R-:W-:-:S04]  /*5e90*/  FMUL R32, R32, UR31 ;  /* 0x0000001f20207c20 */ /* 0x000fc80008400000 */
[----:B------:R-:W-:-:S05]  /*5ea0*/  FFMA R32, R225, UR32, R32 ;  /* 0x00000020e1207c23 */ /* 0x000fca0008000020 */
[----:B0-----:R-:W-:Y:S02]  /*5eb0*/  F2FP.SATFINITE.E4M3.F32.PACK_AB_MERGE_C R33, RZ, R32, RZ ;  /* 0x00000020ff21723e */ /* 0x001fe400048070ff */
[----:B------:R-:W-:-:S03]  /*5ec0*/  PRMT R32, RZ, 0x7610, R32 ;  /* 0x00007610ff207816 */ /* 0x000fc60000000020 */
[----:B------:R0:W-:Y:S01]  /*5ed0*/  @!P3 STG.E.U8 desc[UR20][R26.64+0x1], R33 ;  /* 0x000001211a00b986 */ /* 0x0001e2000c101114 */
[----:B------:R-:W-:Y:S05]  /*5ee0*/  @P4 BRA `(.L_x_46) ;  /* 0x0000000000044947 */ /* 0x000fea0003800000 */
[----:B------:R0:W5:Y:S02]  /*5ef0*/  LDG.E.U8 R32, desc[UR20][R28.64+0x8] ;  /* 0x000008141c207981 */ /* 0x000164000c1e1100 */
.L_x_46:
[----:B------:R-:W-:Y:S05]  /*5f00*/  BSYNC B1 ;  /* 0x0000000000017941 */ /* 0x000fea0003800000 */
.L_x_45:
[----:B-----5:R-:W-:Y:S01]  /*5f10*/  LOP3.LUT R32, R32, 0xff, RZ, 0xc0, !PT ;  /* 0x000000ff20207812 */ /* 0x020fe200078ec0ff */
[----:B------:R-:W-:Y:S01]  /*5f20*/  BSSY B1, `(.L_x_47) ;  /* 0x000000b000017945 */ /* 0x000fe20003800000 */
[----:B------:R-:W-:Y:S02]  /*5f30*/  ISETP.LT.OR P3, PT, R34, 0xa, !P0 ;  /* 0x0000000a2200780c */ /* 0x000fe40004761670 */
[----:B------:R-:W-:-:S05]  /*5f40*/  F2FP.F16.E4M3.UNPACK_B R32, R32 ;  /* 0x00000020ff20723e */ /* 0x000fca00020006ff */
[----:B------:R-:W-:-:S05]  /*5f50*/  HADD2.F32 R32, -RZ, R32.H0_H0 ;  /* 0x20000020ff207230 */ /* 0x000fca0000004100 */
[----:B0-----:R-:W-:Y:S01]  /*5f60*/  FMUL R33, R32, UR31 ;  /* 0x0000001f20217c20 */ /* 0x001fe20008400000 */
[----:B------:R-:W-:-:S03]  /*5f70*/  PRMT R32, RZ, 0x7610, R32 ;  /* 0x00007610ff207816 */ /* 0x000fc60000000020 */
[----:B------:R-:W-:-:S05]  /*5f80*/  FFMA R33, R224, UR32, R33 ;  /* 0x00000020e0217c23 */ /* 0x000fca0008000021 */
[----:B------:R-:W-:-:S05]  /*5f90*/  F2FP.SATFINITE.E4M3.F32.PACK_AB_MERGE_C R33, RZ, R33, RZ ;  /* 0x00000021ff21723e */ /* 0x000fca00048070ff */
[----:B------:R0:W-:Y:S01]  /*5fa0*/  @!P4 STG.E.U8 desc[UR20][R24.64+0x8], R33 ;  /* 0x000008211800c986 */ /* 0x0001e2000c101114 */
[----:B------:R-:W-:Y:S05]  /*5fb0*/  @P3 BRA `(.L_x_48) ;  /* 0x0000000000043947 */ /* 0x000fea0003800000 */
[----:B------:R0:W5:Y:S02]  /*5fc0*/  LDG.E.U8 R32, desc[UR20][R28.64+0x9] ;  /* 0x000009141c207981 */ /* 0x000164000c1e1100 */
.L_x_48:
[----:B------:R-:W-:Y:S05]  /*5fd0*/  BSYNC B1 ;  /* 0x0000000000017941 */ /* 0x000fea0003800000 */
.L_x_47:
        /* <DEDUP_REMOVED lines=12> */
.L_x_50:
[----:B------:R-:W-:Y:S05]  /*60a0*/  BSYNC B1 ;  /* 0x0000000000017941 */ /* 0x000fea0003800000 */
.L_x_49:
        /* <DEDUP_REMOVED lines=12> */
.L_x_52:
[----:B------:R-:W-:Y:S05]  /*6170*/  BSYNC B1 ;  /* 0x0000000000017941 */ /* 0x000fea0003800000 */
.L_x_51:
        /* <DEDUP_REMOVED lines=12> */
.L_x_54:
[----:B------:R-:W-:Y:S05]  /*6240*/  BSYNC B1 ;  /* 0x0000000000017941 */ /* 0x000fea0003800000 */
.L_x_53:
        /* <DEDUP_REMOVED lines=12> */
.L_x_56:
[----:B------:R-:W-:Y:S05]  /*6310*/  BSYNC B1 ;  /* 0x0000000000017941 */ /* 0x000fea0003800000 */
.L_x_55:
        /* <DEDUP_REMOVED lines=12> */
.L_x_58:
[----:B------:R-:W-:Y:S05]  /*63e0*/  BSYNC B1 ;  /* 0x0000000000017941 */ /* 0x000fea0003800000 */
.L_x_57:
        /* <DEDUP_REMOVED lines=12> */
.L_x_60:
[----:B------:R-:W-:Y:S05]  /*64b0*/  BSYNC B1 ;  /* 0x0000000000017941 */ /* 0x000fea0003800000 */
.L_x_59:
        /* <DEDUP_REMOVED lines=12> */
.L_x_62:
[----:B------:R-:W-:Y:S05]  /*6580*/  BSYNC B1 ;  /* 0x0000000000017941 */ /* 0x000fea0003800000 */
.L_x_61:
        /* <DEDUP_REMOVED lines=12> */
.L_x_64:
[----:B------:R-:W-:Y:S05]  /*6650*/  BSYNC B1 ;  /* 0x0000000000017941 */ /* 0x000fea0003800000 */
.L_x_63:
        /* <DEDUP_REMOVED lines=12> */
.L_x_66:
[----:B------:R-:W-:Y:S05]  /*6720*/  BSYNC B1 ;  /* 0x0000000000017941 */ /* 0x000fea0003800000 */
.L_x_65:
        /* <DEDUP_REMOVED lines=12> */
.L_x_68:
[----:B------:R-:W-:Y:S05]  /*67f0*/  BSYNC B1 ;  /* 0x0000000000017941 */ /* 0x000fea0003800000 */
.L_x_67:
        /* <DEDUP_REMOVED lines=12> */
.L_x_70:
[----:B------:R-:W-:Y:S05]  /*68c0*/  BSYNC B1 ;  /* 0x0000000000017941 */ /* 0x000fea0003800000 */
.L_x_69:
        /* <DEDUP_REMOVED lines=12> */
.L_x_72:
[----:B------:R-:W-:Y:S05]  /*6990*/  BSYNC B1 ;  /* 0x0000000000017941 */ /* 0x000fea0003800000 */
.L_x_71:
        /* <DEDUP_REMOVED lines=12> */
.L_x_74:
[----:B------:R-:W-:Y:S05]  /*6a60*/  BSYNC B1 ;  /* 0x0000000000017941 */ /* 0x000fea0003800000 */
.L_x_73:
        /* <DEDUP_REMOVED lines=12> */
.L_x_76:
[----:B------:R-:W-:Y:S05]  /*6b30*/  BSYNC B1 ;  /* 0x0000000000017941 */ /* 0x000fea0003800000 */
.L_x_75:
        /* <DEDUP_REMOVED lines=12> */
.L_x_78:
[----:B------:R-:W-:Y:S05]  /*6c00*/  BSYNC B1 ;  /* 0x0000000000017941 */ /* 0x000fea0003800000 */
.L_x_77:
        /* <DEDUP_REMOVED lines=12> */
.L_x_80:
[----:B------:R-:W-:Y:S05]  /*6cd0*/  BSYNC B1 ;  /* 0x0000000000017941 */ /* 0x000fea0003800000 */
.L_x_79:
        /* <DEDUP_REMOVED lines=12> */
.L_x_82:
[----:B------:R-:W-:Y:S05]  /*6da0*/  BSYNC B1 ;  /* 0x0000000000017941 */ /* 0x000fea0003800000 */
.L_x_81:
        /* <DEDUP_REMOVED lines=12> */
.L_x_84:
[----:B------:R-:W-:Y:S05]  /*6e70*/  BSYNC B1 ;  /* 0x0000000000017941 */ /* 0x000fea0003800000 */
.L_x_83:
        /* <DEDUP_REMOVED lines=12> */
.L_x_86:
[----:B------:R-:W-:Y:S05]  /*6f40*/  BSYNC B1 ;  /* 0x0000000000017941 */ /* 0x000fea0003800000 */
.L_x_85:
        /* <DEDUP_REMOVED lines=12> */
.L_x_88:
[----:B------:R-:W-:Y:S05]  /*7010*/  BSYNC B1 ;  /* 0x0000000000017941 */ /* 0x000fea0003800000 */
.L_x_87:
        /* <DEDUP_REMOVED lines=12> */
.L_x_90:
[----:B------:R-:W-:Y:S05]  /*70e0*/  BSYNC B1 ;  /* 0x0000000000017941 */ /* 0x000fea0003800000 */
.L_x_89:
        /* <DEDUP_REMOVED lines=12> */
.L_x_92:
[----:B------:R-:W-:Y:S05]  /*71b0*/  BSYNC B1 ;  /* 0x0000000000017941 */ /* 0x000fea0003800000 */
.L_x_91:
        /* <DEDUP_REMOVED lines=12> */
.L_x_94:
[----:B------:R-:W-:Y:S05]  /*7280*/  BSYNC B1 ;  /* 0x0000000000017941 */ /* 0x000fea0003800000 */
.L_x_93:
        /* <DEDUP_REMOVED lines=12> */
.L_x_96:
[----:B------:R-:W-:Y:S05]  /*7350*/  BSYNC B1 ;  /* 0x0000000000017941 */ /* 0x000fea0003800000 */
.L_x_95:
        /* <DEDUP_REMOVED lines=12> */
.L_x_98:
[----:B------:R-:W-:Y:S05]  /*7420*/  BSYNC B1 ;  /* 0x0000000000017941 */ /* 0x000fea0003800000 */
.L_x_97:
        /* <DEDUP_REMOVED lines=12> */
.L_x_100:
[----:B------:R-:W-:Y:S05]  /*74f0*/  BSYNC B1 ;  /* 0x0000000000017941 */ /* 0x000fea0003800000 */
.L_x_99:
        /* <DEDUP_REMOVED lines=12> */
.L_x_102:
[----:B------:R-:W-:Y:S05]  /*75c0*/  BSYNC B1 ;  /* 0x0000000000017941 */ /* 0x000fea0003800000 */
.L_x_101:
        /* <DEDUP_REMOVED lines=12> */
.L_x_104:
[----:B------:R-:W-:Y:S05]  /*7690*/  BSYNC B1 ;  /* 0x0000000000017941 */ /* 0x000fea0003800000 */
.L_x_103:
        /* <DEDUP_REMOVED lines=12> */
.L_x_106:
[----:B------:R-:W-:Y:S05]  /*7760*/  BSYNC B1 ;  /* 0x0000000000017941 */ /* 0x000fea0003800000 */
.L_x_105:
        /* <DEDUP_REMOVED lines=12> */
.L_x_108:
[----:B------:R-:W-:Y:S05]  /*7830*/  BSYNC B1 ;  /* 0x0000000000017941 */ /* 0x000fea0003800000 */
.L_x_107:
        /* <DEDUP_REMOVED lines=12> */
.L_x_110:
[----:B------:R-:W-:Y:S05]  /*7900*/  BSYNC B1 ;  /* 0x0000000000017941 */ /* 0x000fea0003800000 */
.L_x_109:
        /* <DEDUP_REMOVED lines=12> */
.L_x_112:
[----:B------:R-:W-:Y:S05]  /*79d0*/  BSYNC B1 ;  /* 0x0000000000017941 */ /* 0x000fea0003800000 */
.L_x_111:
        /* <DEDUP_REMOVED lines=12> */
.L_x_114:
[----:B------:R-:W-:Y:S05]  /*7aa0*/  BSYNC B1 ;  /* 0x0000000000017941 */ /* 0x000fea0003800000 */
.L_x_113:
        /* <DEDUP_REMOVED lines=12> */
.L_x_116:
[----:B------:R-:W-:Y:S05]  /*7b70*/  BSYNC B1 ;  /* 0x0000000000017941 */ /* 0x000fea0003800000 */
.L_x_115:
        /* <DEDUP_REMOVED lines=12> */
.L_x_118:
[----:B------:R-:W-:Y:S05]  /*7c40*/  BSYNC B1 ;  /* 0x0000000000017941 */ /* 0x000fea0003800000 */
.L_x_117:
        /* <DEDUP_REMOVED lines=12> */
.L_x_120:
[----:B------:R-:W-:Y:S05]  /*7d10*/  BSYNC B1 ;  /* 0x0000000000017941 */ /* 0x000fea0003800000 */
.L_x_119:
        /* <DEDUP_REMOVED lines=12> */
.L_x_122:
[----:B------:R-:W-:Y:S05]  /*7de0*/  BSYNC B1 ;  /* 0x0000000000017941 */ /* 0x000fea0003800000 */
.L_x_121:
        /* <DEDUP_REMOVED lines=12> */
.L_x_124:
[----:B------:R-:W-:Y:S05]  /*7eb0*/  BSYNC B1 ;  /* 0x0000000000017941 */ /* 0x000fea0003800000 */
.L_x_123:
        /* <DEDUP_REMOVED lines=12> */
.L_x_126:
[----:B------:R-:W-:Y:S05]  /*7f80*/  BSYNC B1 ;  /* 0x0000000000017941 */ /* 0x000fea0003800000 */
.L_x_125:
        /* <DEDUP_REMOVED lines=12> */
.L_x_128:
[----:B------:R-:W-:Y:S05]  /*8050*/  BSYNC B1 ;  /* 0x0000000000017941 */ /* 0x000fea0003800000 */
.L_x_127:
        /* <DEDUP_REMOVED lines=12> */
.L_x_130:
[----:B------:R-:W-:Y:S05]  /*8120*/  BSYNC B1 ;  /* 0x0000000000017941 */ /* 0x000fea0003800000 */
.L_x_129:
        /* <DEDUP_REMOVED lines=12> */
.L_x_132:
[----:B------:R-:W-:Y:S05]  /*81f0*/  BSYNC B1 ;  /* 0x0000000000017941 */ /* 0x000fea0003800000 */
.L_x_131:
        /* <DEDUP_REMOVED lines=12> */
.L_x_134:
[----:B------:R-:W-:Y:S05]  /*82c0*/  BSYNC B1 ;  /* 0x0000000000017941 */ /* 0x000fea0003800000 */
.L_x_133:
        /* <DEDUP_REMOVED lines=12> */
.L_x_136:
[----:B------:R-:W-:Y:S05]  /*8390*/  BSYNC B1 ;  /* 0x0000000000017941 */ /* 0x000fea0003800000 */
.L_x_135:
        /* <DEDUP_REMOVED lines=12> */
.L_x_138:
[----:B------:R-:W-:Y:S05]  /*8460*/  BSYNC B1 ;  /* 0x0000000000017941 */ /* 0x000fea0003800000 */
.L_x_137:
        /* <DEDUP_REMOVED lines=12> */
.L_x_140:
[----:B------:R-:W-:Y:S05]  /*8530*/  BSYNC B1 ;  /* 0x0000000000017941 */ /* 0x000fea0003800000 */
.L_x_139:
        /* <DEDUP_REMOVED lines=12> */
.L_x_142:
[----:B------:R-:W-:Y:S05]  /*8600*/  BSYNC B1 ;  /* 0x0000000000017941 */ /* 0x000fea0003800000 */
.L_x_141:
        /* <DEDUP_REMOVED lines=12> */
.L_x_144:
[----:B------:R-:W-:Y:S05]  /*86d0*/  BSYNC B1 ;  /* 0x0000000000017941 */ /* 0x000fea0003800000 */
.L_x_143:
        /* <DEDUP_REMOVED lines=12> */
.L_x_146:
[----:B------:R-:W-:Y:S05]  /*87a0*/  BSYNC B1 ;  /* 0x0000000000017941 */ /* 0x000fea0003800000 */
.L_x_145:
        /* <DEDUP_REMOVED lines=12> */
.L_x_148:
[----:B------:R-:W-:Y:S05]  /*8870*/  BSYNC B1 ;  /* 0x0000000000017941 */ /* 0x000fea0003800000 */
.L_x_147:
        /* <DEDUP_REMOVED lines=12> */
.L_x_150:
[----:B------:R-:W-:Y:S05]  /*8940*/  BSYNC B1 ;  /* 0x0000000000017941 */ /* 0x000fea0003800000 */
.L_x_149:
        /* <DEDUP_REMOVED lines=12> */
.L_x_152:
[----:B------:R-:W-:Y:S05]  /*8a10*/  BSYNC B1 ;  /* 0x0000000000017941 */ /* 0x000fea0003800000 */
.L_x_151:
        /* <DEDUP_REMOVED lines=12> */
.L_x_154:
[----:B------:R-:W-:Y:S05]  /*8ae0*/  BSYNC B1 ;  /* 0x0000000000017941 */ /* 0x000fea0003800000 */
.L_x_153:
        /* <DEDUP_REMOVED lines=12> */
.L_x_156:
[----:B------:R-:W-:Y:S05]  /*8bb0*/  BSYNC B1 ;  /* 0x0000000000017941 */ /* 0x000fea0003800000 */
.L_x_155:
        /* <DEDUP_REMOVED lines=12> */
.L_x_158:
[----:B------:R-:W-:Y:S05]  /*8c80*/  BSYNC B1 ;  /* 0x0000000000017941 */ /* 0x000fea0003800000 */
.L_x_157:
        /* <DEDUP_REMOVED lines=12> */
.L_x_160:
[----:B------:R-:W-:Y:S05]  /*8d50*/  BSYNC B1 ;  /* 0x0000000000017941 */ /* 0x000fea0003800000 */
.L_x_159:
        /* <DEDUP_REMOVED lines=12> */
.L_x_162:
[----:B------:R-:W-:Y:S05]  /*8e20*/  BSYNC B1 ;  /* 0x0000000000017941 */ /* 0x000fea0003800000 */
.L_x_161:
        /* <DEDUP_REMOVED lines=12> */
.L_x_164:
[----:B------:R-:W-:Y:S05]  /*8ef0*/  BSYNC B1 ;  /* 0x0000000000017941 */ /* 0x000fea0003800000 */
.L_x_163:
        /* <DEDUP_REMOVED lines=12> */
.L_x_166:
[----:B------:R-:W-:Y:S05]  /*8fc0*/  BSYNC B1 ;  /* 0x0000000000017941 */ /* 0x000fea0003800000 */
.L_x_165:
        /* <DEDUP_REMOVED lines=12> */
.L_x_168:
[----:B------:R-:W-:Y:S05]  /*9090*/  BSYNC B1 ;  /* 0x0000000000017941 */ /* 0x000fea0003800000 */
.L_x_167:
        /* <DEDUP_REMOVED lines=12> */
.L_x_170:
[----:B------:R-:W-:Y:S05]  /*9160*/  BSYNC B1 ;  /* 0x0000000000017941 */ /* 0x000fea0003800000 */
.L_x_169:
        /* <DEDUP_REMOVED lines=12> */
.L_x_172:
[----:B------:R-:W-:Y:S05]  /*9230*/  BSYNC B1 ;  /* 0x0000000000017941 */ /* 0x000fea0003800000 */
.L_x_171:
        /* <DEDUP_REMOVED lines=12> */
.L_x_174:
[----:B------:R-:W-:Y:S05]  /*9300*/  BSYNC B1 ;  /* 0x0000000000017941 */ /* 0x000fea0003800000 */
.L_x_173:
        /* <DEDUP_REMOVED lines=12> */
.L_x_176:
[----:B------:R-:W-:Y:S05]  /*93d0*/  BSYNC B1 ;  /* 0x0000000000017941 */ /* 0x000fea0003800000 */
.L_x_175:
        /* <DEDUP_REMOVED lines=12> */
.L_x_178:
[----:B------:R-:W-:Y:S05]  /*94a0*/  BSYNC B1 ;  /* 0x0000000000017941 */ /* 0x000fea0003800000 */
.L_x_177:
        /* <DEDUP_REMOVED lines=12> */
.L_x_180:
[----:B------:R-:W-:Y:S05]  /*9570*/  BSYNC B1 ;  /* 0x0000000000017941 */ /* 0x000fea0003800000 */
.L_x_179:
        /* <DEDUP_REMOVED lines=12> */
.L_x_182:
[----:B------:R-:W-:Y:S05]  /*9640*/  BSYNC B1 ;  /* 0x0000000000017941 */ /* 0x000fea0003800000 */
.L_x_181:
        /* <DEDUP_REMOVED lines=12> */
.L_x_184:
[----:B------:R-:W-:Y:S05]  /*9710*/  BSYNC B1 ;  /* 0x0000000000017941 */ /* 0x000fea0003800000 */
.L_x_183:
        /* <DEDUP_REMOVED lines=12> */
.L_x_186:
[----:B------:R-:W-:Y:S05]  /*97e0*/  BSYNC B1 ;  /* 0x0000000000017941 */ /* 0x000fea0003800000 */
.L_x_185:
        /* <DEDUP_REMOVED lines=12> */
.L_x_188:
[----:B------:R-:W-:Y:S05]  /*98b0*/  BSYNC B1 ;  /* 0x0000000000017941 */ /* 0x000fea0003800000 */
.L_x_187:
        /* <DEDUP_REMOVED lines=12> */
.L_x_190:
[----:B------:R-:W-:Y:S05]  /*9980*/  BSYNC B1 ;  /* 0x0000000000017941 */ /* 0x000fea0003800000 */
.L_x_189:
        /* <DEDUP_REMOVED lines=12> */
.L_x_192:
[----:B------:R-:W-:Y:S05]  /*9a50*/  BSYNC B1 ;  /* 0x0000000000017941 */ /* 0x000fea0003800000 */
.L_x_191:
[----:B-----5:R-:W-:Y:S01]  /*9a60*/  LOP3.LUT R32, R32, 0xff, RZ, 0xc0, !PT ;  /* 0x000000ff20207812 */ /* 0x020fe200078ec0ff */
[----:B------:R-:W-:Y:S01]  /*9a70*/  BSSY B1, `(.L_x_193) ;  /* 0x000000b000017945 */ /* 0x000fe20003800000 */
[----:B------:R-:W-:Y:S02]  /*9a80*/  ISETP.LT.OR P4, PT, R34, 0x99, !P1 ;  /* 0x000000992200780c */ /* 0x000fe40004f81670 */
[----:B------:R-:W-:-:S05]  /*9a90*/  F2FP.F16.E4M3.UNPACK_B R32, R32 ;  /* 0x00000020ff20723e */ /* 0x000fca00020006ff */
[----:B------:R-:W-:-:S05]  /*9aa0*/  HADD2.F32 R32, -RZ, R32.H0_H0 ;  /* 0x20000020ff207230 */ /* 0x000fca0000004100 */
[----:B------:R-:W-:-:S04]  /*9ab0*/  FMUL R32, R32, UR31 ;  /* 0x0000001f20207c20 */ /* 0x000fc80008400000 */
[----:B------:R-:W-:Y:S01]  /*9ac0*/  FFMA R32, R23, UR32, R32 ;  /* 0x0000002017207c23 */ /* 0x000fe20008000020 */
[----:B------:R-:W-:-:S04]  /*9ad0*/  PRMT R23, RZ, 0x7610, R23 ;  /* 0x00007610ff177816 */ /* 0x000fc80000000017 */
[----:B0-----:R-:W-:-:S05]  /*9ae0*/  F2FP.SATFINITE.E4M3.F32.PACK_AB_MERGE_C R33, RZ, R32, RZ ;  /* 0x00000020ff21723e */ /* 0x001fca00048070ff */
[----:B------:R0:W-:Y:S01]  /*9af0*/  @!P3 STG.E.U8 desc[UR20][R24.64+0x99], R33 ;  /* 0x000099211800b986 */ /* 0x0001e2000c101114 */
[----:B------:R-:W-:Y:S05]  /*9b00*/  @P4 BRA `(.L_x_194) ;  /* 0x0000000000044947 */ /* 0x000fea0003800000 */
[----:B------:R0:W5:Y:S02]  /*9b10*/  LDG.E.U8 R23, desc[UR20][R30.64+0x98] ;  /* 0x000098141e177981 */ /* 0x000164000c1e1100 */
.L_x_194:
[----:B------:R-:W-:Y:S05]  /*9b20*/  BSYNC B1 ;  /* 0x0000000000017941 */ /* 0x000fea0003800000 */
.L_x_193:
        /* <DEDUP_REMOVED lines=8> */
[----:B------:R-:W-:-:S05]  /*9bb0*/  F2FP.SATFINITE.E4M3.F32.PACK_AB_MERGE_C R23, RZ, R23, RZ ;  /* 0x00000017ff17723e */ /* 0x000fca00048070ff */
[----:B------:R0:W-:Y:S01]  /*9bc0*/  @!P4 STG.E.U8 desc[UR20][R26.64+0x98], R23 ;  /* 0x000098171a00c986 */ /* 0x0001e2000c101114 */
[----:B------:R-:W-:Y:S05]  /*9bd0*/  @P3 BRA `(.L_x_196) ;  /* 0x0000000000043947 */ /* 0x000fea0003800000 */
[----:B------:R0:W5:Y:S02]  /*9be0*/  LDG.E.U8 R22, desc[UR20][R30.64+0x99] ;  /* 0x000099141e167981 */ /* 0x000164000c1e1100 */
.L_x_196:
[----:B------:R-:W-:Y:S05]  /*9bf0*/  BSYNC B1 ;  /* 0x0000000000017941 */ /* 0x000fea0003800000 */
.L_x_195:
        /* <DEDUP_REMOVED lines=12> */
.L_x_198:
[----:B------:R-:W-:Y:S05]  /*9cc0*/  BSYNC B1 ;  /* 0x0000000000017941 */ /* 0x000fea0003800000 */
.L_x_197:
        /* <DEDUP_REMOVED lines=12> */
.L_x_200:
[----:B------:R-:W-:Y:S05]  /*9d90*/  BSYNC B1 ;  /* 0x0000000000017941 */ /* 0x000fea0003800000 */
.L_x_199:
        /* <DEDUP_REMOVED lines=12> */
.L_x_202:
[----:B------:R-:W-:Y:S05]  /*9e60*/  BSYNC B1 ;  /* 0x0000000000017941 */ /* 0x000fea0003800000 */
.L_x_201:
        /* <DEDUP_REMOVED lines=12> */
.L_x_204:
[----:B------:R-:W-:Y:S05]  /*9f30*/  BSYNC B1 ;  /* 0x0000000000017941 */ /* 0x000fea0003800000 */
.L_x_203:
        /* <DEDUP_REMOVED lines=12> */
.L_x_206:
[----:B------:R-:W-:Y:S05]  /*a000*/  BSYNC B1 ;  /* 0x0000000000017941 */ /* 0x000fea0003800000 */
.L_x_205:
        /* <DEDUP_REMOVED lines=12> */
.L_x_208:
[----:B------:R-:W-:Y:S05]  /*a0d0*/  BSYNC B1 ;  /* 0x0000000000017941 */ /* 0x000fea0003800000 */
.L_x_207:
        /* <DEDUP_REMOVED lines=12> */
.L_x_210:
[----:B------:R-:W-:Y:S05]  /*a1a0*/  BSYNC B1 ;  /* 0x0000000000017941 */ /* 0x000fea0003800000 */
.L_x_209:
        /* <DEDUP_REMOVED lines=12> */
.L_x_212:
[----:B------:R-:W-:Y:S05]  /*a270*/  BSYNC B1 ;  /* 0x0000000000017941 */ /* 0x000fea0003800000 */
.L_x_211:
        /* <DEDUP_REMOVED lines=12> */
.L_x_214:
[----:B------:R-:W-:Y:S05]  /*a340*/  BSYNC B1 ;  /* 0x0000000000017941 */ /* 0x000fea0003800000 */
.L_x_213:
        /* <DEDUP_REMOVED lines=12> */
.L_x_216:
[----:B------:R-:W-:Y:S05]  /*a410*/  BSYNC B1 ;  /* 0x0000000000017941 */ /* 0x000fea0003800000 */
.L_x_215:
        /* <DEDUP_REMOVED lines=12> */
.L_x_218:
[----:B------:R-:W-:Y:S05]  /*a4e0*/  BSYNC B1 ;  /* 0x0000000000017941 */ /* 0x000fea0003800000 */
.L_x_217:
        /* <DEDUP_REMOVED lines=12> */
.L_x_220:
[----:B------:R-:W-:Y:S05]  /*a5b0*/  BSYNC B1 ;  /* 0x0000000000017941 */ /* 0x000fea0003800000 */
.L_x_219:
        /* <DEDUP_REMOVED lines=12> */
.L_x_222:
[----:B------:R-:W-:Y:S05]  /*a680*/  BSYNC B1 ;  /* 0x0000000000017941 */ /* 0x000fea0003800000 */
.L_x_221:
        /* <DEDUP_REMOVED lines=12> */
.L_x_224:
[----:B------:R-:W-:Y:S05]  /*a750*/  BSYNC B1 ;  /* 0x0000000000017941 */ /* 0x000fea0003800000 */
.L_x_223:
        /* <DEDUP_REMOVED lines=12> */
.L_x_226:
[----:B------:R-:W-:Y:S05]  /*a820*/  BSYNC B1 ;  /* 0x0000000000017941 */ /* 0x000fea0003800000 */
.L_x_225:
        /* <DEDUP_REMOVED lines=12> */
.L_x_228:
[----:B------:R-:W-:Y:S05]  /*a8f0*/  BSYNC B1 ;  /* 0x0000000000017941 */ /* 0x000fea0003800000 */
.L_x_227:
        /* <DEDUP_REMOVED lines=12> */
.L_x_230:
[----:B------:R-:W-:Y:S05]  /*a9c0*/  BSYNC B1 ;  /* 0x0000000000017941 */ /* 0x000fea0003800000 */
.L_x_229:
        /* <DEDUP_REMOVED lines=12> */
.L_x_232:
[----:B------:R-:W-:Y:S05]  /*aa90*/  BSYNC B1 ;  /* 0x0000000000017941 */ /* 0x000fea0003800000 */
.L_x_231:
        /* <DEDUP_REMOVED lines=12> */
.L_x_234:
[----:B------:R-:W-:Y:S05]  /*ab60*/  BSYNC B1 ;  /* 0x0000000000017941 */ /* 0x000fea0003800000 */
.L_x_233:
        /* <DEDUP_REMOVED lines=12> */
.L_x_236:
[----:B------:R-:W-:Y:S05]  /*ac30*/  BSYNC B1 ;  /* 0x0000000000017941 */ /* 0x000fea0003800000 */
.L_x_235:
[----:B-----5:R-:W-:Y:S01]  /*ac40*/  LOP3.LUT R2, R2, 0xff, RZ, 0xc0, !PT ;  /* 0x000000ff02027812 */ /* 0x020fe200078ec0ff */
[----:B------:R-:W-:Y:S01]  /*ac50*/  BSSY B1, `(.L_x_237) ;  /* 0x000000b000017945 */ /* 0x000fe20003800000 */
[----:B------:R-:W-:Y:S02]  /*ac60*/  ISETP.LT.OR P4, PT, R34, 0xc9, !P0 ;  /* 0x000000c92200780c */ /* 0x000fe40004781670 */
[----:B------:R-:W-:-:S05]  /*ac70*/  F2FP.F16.E4M3.UNPACK_B R2, R2 ;  /* 0x00000002ff02723e */ /* 0x000fca00020006ff */
[----:B------:R-:W-:-:S05]  /*ac80*/  HADD2.F32 R2, -RZ, R2.H0_H0 ;  /* 0x20000002ff027230 */ /* 0x000fca0000004100 */
[----:B0-----:R-:W-:-:S04]  /*ac90*/  FMUL R3, R2, UR31 ;  /* 0x0000001f02037c20 */ /* 0x001fc80008400000 */
[----:B------:R-:W-:Y:S01]  /*aca0*/  FFMA R3, R0, UR32, R3 ;  /* 0x0000002000037c23 */ /* 0x000fe20008000003 */
[----:B------:R-:W-:-:S04]  /*acb0*/  PRMT R0, RZ, 0x7610, R0 ;  /* 0x00007610ff007816 */ /* 0x000fc80000000000 */
[----:B------:R-:W-:-:S05]  /*acc0*/  F2FP.SATFINITE.E4M3.F32.PACK_AB_MERGE_C R3, RZ, R3, RZ ;  /* 0x00000003ff03723e */ /* 0x000fca00048070ff */
[----:B------:R0:W-:Y:S01]  /*acd0*/  @!P3 STG.E.U8 desc[UR20][R26.64+0xc1], R3 ;  /* 0x0000c1031a00b986 */ /* 0x0001e2000c101114 */
[----:B------:R-:W-:Y:S05]  /*ace0*/  @P4 BRA `(.L_x_238) ;  /* 0x0000000000044947 */ /* 0x000fea0003800000 */
[----:B------:R0:W5:Y:S02]  /*acf0*/  LDG.E.U8 R0, desc[UR20][R28.64+0xc8] ;  /* 0x0000c8141c007981 */ /* 0x000164000c1e1100 */
.L_x_238:
[----:B------:R-:W-:Y:S05]  /*ad00*/  BSYNC B1 ;  /* 0x0000000000017941 */ /* 0x000fea0003800000 */
.L_x_237:
[----:B------:R-:W2:Y:S01]  /*ad10*/  LDL.LU R2, [R1] ;  /* 0x0000000001027983 */ /* 0x000ea20000300800 */
[----:B-----5:R-:W-:Y:S01]  /*ad20*/  LOP3.LUT R0, R0, 0xff, RZ, 0xc0, !PT ;  /* 0x000000ff00007812 */ /* 0x020fe200078ec0ff */
[----:B------:R-:W-:Y:S01]  /*ad30*/  BSSY B1, `(.L_x_239) ;  /* 0x000000b000017945 */ /* 0x000fe20003800000 */
[----:B------:R-:W-:Y:S02]  /*ad40*/  ISETP.LT.OR P3, PT, R34, 0xca, !P0 ;  /* 0x000000ca2200780c */ /* 0x000fe40004761670 */
[----:B------:R-:W-:-:S05]  /*ad50*/  F2FP.F16.E4M3.UNPACK_B R0, R0 ;  /* 0x00000000ff00723e */ /* 0x000fca00020006ff */
[----:B------:R-:W-:-:S05]  /*ad60*/  HADD2.F32 R0, -RZ, R0.H0_H0 ;  /* 0x20000000ff007230 */ /* 0x000fca0000004100 */
[----:B------:R-:W-:-:S04]  /*ad70*/  FMUL R0, R0, UR31 ;  /* 0x0000001f00007c20 */ /* 0x000fc80008400000 */
[----:B--2---:R-:W-:-:S05]  /*ad80*/  FFMA R0, R2, UR32, R0 ;  /* 0x0000002002007c23 */ /* 0x004fca0008000000 */
[----:B0-----:R-:W-:Y:S02]  /*ad90*/  F2FP.SATFINITE.E4M3.F32.PACK_AB_MERGE_C R3, RZ, R0, RZ ;  /* 0x00000000ff03723e */ /* 0x001fe400048070ff */
[----:B------:R-:W-:-:S03]  /*ada0*/  PRMT R0, RZ, 0x7610, R0 ;  /* 0x00007610ff007816 */ /* 0x000fc60000000000 */
[----:B------:R0:W-:Y:S01]  /*adb0*/  @!P4 STG.E.U8 desc[UR20][R24.64+0xc8], R3 ;  /* 0x0000c8031800c986 */ /* 0x0001e2000c101114 */
[----:B------:R-:W-:Y:S05]  /*adc0*/  @P3 BRA `(.L_x_240) ;  /* 0x0000000000043947 */ /* 0x000fea0003800000 */
[----:B------:R2:W5:Y:S02]  /*add0*/  LDG.E.U8 R0, desc[UR20][R28.64+0xc9] ;  /* 0x0000c9141c007981 */ /* 0x000564000c1e1100 */
.L_x_240:
[----:B------:R-:W-:Y:S05]  /*ade0*/  BSYNC B1 ;  /* 0x0000000000017941 */ /* 0x000fea0003800000 */
.L_x_239:
[----:B------:R-:W3:Y:S01]  /*adf0*/  LDL.LU R2, [R1+0x4] ;  /* 0x0000040001027983 */ /* 0x000ee20000300800 */
[----:B-----5:R-:W-:Y:S01]  /*ae00*/  LOP3.LUT R0, R0, 0xff, RZ, 0xc0, !PT ;  /* 0x000000ff00007812 */ /* 0x020fe200078ec0ff */
[----:B------:R-:W-:Y:S01]  /*ae10*/  BSSY B1, `(.L_x_241) ;  /* 0x000000b000017945 */ /* 0x000fe20003800000 */
[----:B------:R-:W-:Y:S02]  /*ae20*/  ISETP.LT.OR P4, PT, R34, 0xc9, !P1 ;  /* 0x000000c92200780c */ /* 0x000fe40004f81670 */
[----:B------:R-:W-:-:S05]  /*ae30*/  F2FP.F16.E4M3.UNPACK_B R0, R0 ;  /* 0x00000000ff00723e */ /* 0x000fca00020006ff */
[----:B------:R-:W-:-:S05]  /*ae40*/  HADD2.F32 R0, -RZ, R0.H0_H0 ;  /* 0x20000000ff007230 */ /* 0x000fca0000004100 */
[----:B------:R-:W-:-:S04]  /*ae50*/  FMUL R0, R0, UR31 ;  /* 0x0000001f00007c20 */ /* 0x000fc80008400000 */
[----:B---3--:R-:W-:-:S05]  /*ae60*/  FFMA R0, R2, UR32, R0 ;  /* 0x0000002002007c23 */ /* 0x008fca0008000000 */
[----:B0-----:R-:W-:Y:S02]  /*ae70*/  F2FP.SATFINITE.E4M3.F32.PACK_AB_MERGE_C R3, RZ, R0, RZ ;  /* 0x00000000ff03723e */ /* 0x001fe400048070ff */
[----:B------:R-:W-:-:S03]  /*ae80*/  PRMT R0, RZ, 0x7610, R0 ;  /* 0x00007610ff007816 */ /* 0x000fc60000000000 */
[----:B------:R0:W-:Y:S01]  /*ae90*/  @!P3 STG.E.U8 desc[UR20][R24.64+0xc9], R3 ;  /* 0x0000c9031800b986 */ /* 0x0001e2000c101114 */
[----:B------:R-:W-:Y:S05]  /*aea0*/  @P4 BRA `(.L_x_242) ;  /* 0x0000000000044947 */ /* 0x000fea0003800000 */
[----:B------:R3:W5:Y:S02]  /*aeb0*/  LDG.E.U8 R0, desc[UR20][R30.64+0xc8] ;  /* 0x0000c8141e007981 */ /* 0x000764000c1e1100 */
.L_x_242:
[----:B------:R-:W-:Y:S05]  /*aec0*/  BSYNC B1 ;  /* 0x0000000000017941 */ /* 0x000fea0003800000 */
.L_x_241:
[----:B------:R-:W2:Y:S01]  /*aed0*/  LDL.LU R2, [R1+0x8] ;  /* 0x0000080001027983 */ /* 0x000ea20000300800 */
        /* <DEDUP_REMOVED lines=12> */
.L_x_244:
[----:B------:R-:W-:Y:S05]  /*afa0*/  BSYNC B1 ;  /* 0x0000000000017941 */ /* 0x000fea0003800000 */
.L_x_243:
        /* <DEDUP_REMOVED lines=13> */
.L_x_246:
[----:B------:R-:W-:Y:S05]  /*b080*/  BSYNC B1 ;  /* 0x0000000000017941 */ /* 0x000fea0003800000 */
.L_x_245:
        /* <DEDUP_REMOVED lines=13> */
.L_x_248:
[----:B------:R-:W-:Y:S05]  /*b160*/  BSYNC B1 ;  /* 0x0000000000017941 */ /* 0x000fea0003800000 */
.L_x_247:
        /* <DEDUP_REMOVED lines=13> */
.L_x_250:
[----:B------:R-:W-:Y:S05]  /*b240*/  BSYNC B1 ;  /* 0x0000000000017941 */ /* 0x000fea0003800000 */
.L_x_249:
        /* <DEDUP_REMOVED lines=13> */
.L_x_252:
[----:B------:R-:W-:Y:S05]  /*b320*/  BSYNC B1 ;  /* 0x0000000000017941 */ /* 0x000fea0003800000 */
.L_x_251:
        /* <DEDUP_REMOVED lines=13> */
.L_x_254:
[----:B------:R-:W-:Y:S05]  /*b400*/  BSYNC B1 ;  /* 0x0000000000017941 */ /* 0x000fea0003800000 */
.L_x_253:
        /* <DEDUP_REMOVED lines=13> */
.L_x_256:
[----:B------:R-:W-:Y:S05]  /*b4e0*/  BSYNC B1 ;  /* 0x0000000000017941 */ /* 0x000fea0003800000 */
.L_x_255:
        /* <DEDUP_REMOVED lines=13> */
.L_x_258:
[----:B------:R-:W-:Y:S05]  /*b5c0*/  BSYNC B1 ;  /* 0x0000000000017941 */ /* 0x000fea0003800000 */
.L_x_257:
        /* <DEDUP_REMOVED lines=13> */
.L_x_260:
[----:B------:R-:W-:Y:S05]  /*b6a0*/  BSYNC B1 ;  /* 0x0000000000017941 */ /* 0x000fea0003800000 */
.L_x_259:
        /* <DEDUP_REMOVED lines=13> */
.L_x_262:
[----:B------:R-:W-:Y:S05]  /*b780*/  BSYNC B1 ;  /* 0x0000000000017941 */ /* 0x000fea0003800000 */
.L_x_261:
        /* <DEDUP_REMOVED lines=13> */
.L_x_264:
[----:B------:R-:W-:Y:S05]  /*b860*/  BSYNC B1 ;  /* 0x0000000000017941 */ /* 0x000fea0003800000 */
.L_x_263:
        /* <DEDUP_REMOVED lines=13> */
.L_x_266:
[----:B------:R-:W-:Y:S05]  /*b940*/  BSYNC B1 ;  /* 0x0000000000017941 */ /* 0x000fea0003800000 */
.L_x_265:
        /* <DEDUP_REMOVED lines=13> */
.L_x_268:
[----:B------:R-:W-:Y:S05]  /*ba20*/  BSYNC B1 ;  /* 0x0000000000017941 */ /* 0x000fea0003800000 */
.L_x_267:
        /* <DEDUP_REMOVED lines=13> */
.L_x_270:
[----:B------:R-:W-:Y:S05]  /*bb00*/  BSYNC B1 ;  /* 0x0000000000017941 */ /* 0x000fea0003800000 */
.L_x_269:
        /* <DEDUP_REMOVED lines=13> */
.L_x_272:
[----:B------:R-:W-:Y:S05]  /*bbe0*/  BSYNC B1 ;  /* 0x0000000000017941 */ /* 0x000fea0003800000 */
.L_x_271:
        /* <DEDUP_REMOVED lines=13> */
.L_x_274:
[----:B------:R-:W-:Y:S05]  /*bcc0*/  BSYNC B1 ;  /* 0x0000000000017941 */ /* 0x000fea0003800000 */
.L_x_273:
        /* <DEDUP_REMOVED lines=13> */
.L_x_276:
[----:B------:R-:W-:Y:S05]  /*bda0*/  BSYNC B1 ;  /* 0x0000000000017941 */ /* 0x000fea0003800000 */
.L_x_275:
        /* <DEDUP_REMOVED lines=13> */
.L_x_278:
[----:B------:R-:W-:Y:S05]  /*be80*/  BSYNC B1 ;  /* 0x0000000000017941 */ /* 0x000fea0003800000 */
.L_x_277:
        /* <DEDUP_REMOVED lines=13> */
.L_x_280:
[----:B------:R-:W-:Y:S05]  /*bf60*/  BSYNC B1 ;  /* 0x0000000000017941 */ /* 0x000fea0003800000 */
.L_x_279:
        /* <DEDUP_REMOVED lines=13> */
.L_x_282:
[----:B------:R-:W-:Y:S05]  /*c040*/  BSYNC B1 ;  /* 0x0000000000017941 */ /* 0x000fea0003800000 */
.L_x_281:
        /* <DEDUP_REMOVED lines=13> */
.L_x_284:
[----:B------:R-:W-:Y:S05]  /*c120*/  BSYNC B1 ;  /* 0x0000000000017941 */ /* 0x000fea0003800000 */
.L_x_283:
        /* <DEDUP_REMOVED lines=13> */
.L_x_286:
[----:B------:R-:W-:Y:S05]  /*c200*/  BSYNC B1 ;  /* 0x0000000000017941 */ /* 0x000fea0003800000 */
.L_x_285:
        /* <DEDUP_REMOVED lines=13> */
.L_x_288:
[----:B------:R-:W-:Y:S05]  /*c2e0*/  BSYNC B1 ;  /* 0x0000000000017941 */ /* 0x000fea0003800000 */
.L_x_287:
        /* <DEDUP_REMOVED lines=13> */
.L_x_290:
[----:B------:R-:W-:Y:S05]  /*c3c0*/  BSYNC B1 ;  /* 0x0000000000017941 */ /* 0x000fea0003800000 */
.L_x_289:
        /* <DEDUP_REMOVED lines=13> */
.L_x_292:
[----:B------:R-:W-:Y:S05]  /*c4a0*/  BSYNC B1 ;  /* 0x0000000000017941 */ /* 0x000fea0003800000 */
.L_x_291:
[----:B------:R-:W-:Y:S05]  /*c4b0*/  @P1 BRA `(.L_x_293) ;  /* 0x00000020009c1947 */ /* 0x000fea0003800000 */
[----:B------:R-:W2:Y:S01]  /*c4c0*/  LDL.LU R2, [R1+0x6c] ;  /* 0x00006c0001027983 */ /* 0x000ea20000300800 */
[----:B-----5:R-:W-:-:S04]  /*c4d0*/  LOP3.LUT R0, R0, 0xff, RZ, 0xc0, !PT ;  /* 0x000000ff00007812 */ /* 0x020fc800078ec0ff */
[----:B------:R-:W-:-:S05]  /*c4e0*/  F2FP.F16.E4M3.UNPACK_B R0, R0 ;  /* 0x00000000ff00723e */ /* 0x000fca00020006ff */
[----:B------:R-:W-:-:S05]  /*c4f0*/  HADD2.F32 R0, -RZ, R0.H0_H0 ;  /* 0x20000000ff007230 */ /* 0x000fca0000004100 */
[----:B------:R-:W-:-:S04]  /*c500*/  FMUL R0, R0, UR31 ;  /* 0x0000001f00007c20 */ /* 0x000fc80008400000 */
[----:B--2---:R-:W-:-:S05]  /*c510*/  FFMA R0, R2, UR32, R0 ;  /* 0x0000002002007c23 */ /* 0x004fca0008000000 */
[----:B0-----:R-:W-:-:S05]  /*c520*/  F2FP.SATFINITE.E4M3.F32.PACK_AB_MERGE_C R3, RZ, R0, RZ ;  /* 0x00000000ff03723e */ /* 0x001fca00048070ff */
[----:B------:R0:W-:Y:S01]  /*c530*/  STG.E.U8 desc[UR20][R26.64+0xf9], R3 ;  /* 0x0000f9031a007986 */ /* 0x0001e2000c101114 */
[----:B------:R-:W-:Y:S05]  /*c540*/  BRA `(.L_x_293) ;  /* 0x0000002000787947 */ /* 0x000fea0003800000 */
.L_x_36:
[----:B------:R-:W-:Y:S01]  /*c550*/  ISETP.GE.AND P1, PT, R39, 0x1, PT ;  /* 0x000000012700780c */ /* 0x000fe20003f26270 */
[----:B------:R-:W-:Y:S01]  /*c560*/  FMUL R228, R228, UR32 ;  /* 0x00000020e4e47c20 */ /* 0x000fe20008400000 */
[----:B------:R-:W-:Y:S01]  /*c570*/  FMUL R227, R227, UR32 ;  /* 0x00000020e3e37c20 */ /* 0x000fe20008400000 */
[----:B------:R-:W-:Y:S01]  /*c580*/  ISETP.GE.AND P0, PT, R39, 0x9, PT ;  /* 0x000000092700780c */ /* 0x000fe20003f06270 */
[----:B------:R-:W-:Y:S01]  /*c590*/  FMUL R226, R226, UR32 ;  /* 0x00000020e2e27c20 */ /* 0x000fe20008400000 */
[C---:B------:R-:W-:Y:S02]  /*c5a0*/  ISETP.LT.OR P4, PT, R34.reuse, 0x1, !P1 ;  /* 0x000000012200780c */ /* 0x040fe40004f81670 */
[----:B------:R-:W-:Y:S02]  /*c5b0*/  ISETP.LT.OR P5, PT, R34, 0x2, !P1 ;  /* 0x000000022200780c */ /* 0x000fe40004fa1670 */
[----:B------:R-:W-:Y:S02]  /*c5c0*/  F2FP.SATFINITE.E4M3.F32.PACK_AB_MERGE_C R29, RZ, R228, RZ ;  /* 0x000000e4ff1d723e */ /* 0x000fe400048070ff */
[----:B------:R-:W-:-:S02]  /*c5d0*/  F2FP.SATFINITE.E4M3.F32.PACK_AB_MERGE_C R227, RZ, R227, RZ ;  /* 0x000000e3ffe3723e */ /* 0x000fc400048070ff */
[----:B------:R-:W-:Y:S01]  /*c5e0*/  ISETP.LT.OR P3, PT, R34, 0x1, !P0 ;  /* 0x000000012200780c */ /* 0x000fe20004761670 */
[----:B------:R-:W-:-:S04]  /*c5f0*/  FMUL R225, R225, UR32 ;  /* 0x00000020e1e17c20 */ /* 0x000fc80008400000 */
[----:B------:R1:W-:Y:S01]  /*c600*/  @!P4 STG.E.U8 desc[UR20][R24.64], R29 ;  /* 0x0000001d1800c986 */ /* 0x0003e2000c101114 */
[----:B------:R-:W-:-:S03]  /*c610*/  ISETP.LT.OR P4, PT, R34, 0x2, !P0 ;  /* 0x000000022200780c */ /* 0x000fc60004781670 */
[----:B------:R2:W-:Y:S01]  /*c620*/  @!P5 STG.E.U8 desc[UR20][R24.64+0x1], R227 ;  /* 0x000001e31800d986 */ /* 0x0005e2000c101114 */
[----:B------:R-:W-:Y:S01]  /*c630*/  ISETP.LT.OR P5, PT, R34, 0x9, !P1 ;  /* 0x000000092200780c */ /* 0x000fe20004fa1670 */
[----:B------:R-:W-:Y:S01]  /*c640*/  FMUL R224, R224, UR32 ;  /* 0x00000020e0e07c20 */ /* 0x000fe20008400000 */
[----:B------:R-:W-:Y:S01]  /*c650*/  ISETP.LT.OR P6, PT, R34, 0xa, !P1 ;  /* 0x0000000a2200780c */ /* 0x000fe20004fc1670 */
[----:B------:R-:W-:Y:S01]  /*c660*/  FMUL R223, R223, UR32 ;  /* 0x00000020dfdf7c20 */ /* 0x000fe20008400000 */
[----:B------:R-:W-:Y:S02]  /*c670*/  F2FP.SATFINITE.E4M3.F32.PACK_AB_MERGE_C R31, RZ, R226, RZ ;  /* 0x000000e2ff1f723e */ /* 0x000fe400048070ff */
[----:B------:R-:W-:Y:S02]  /*c680*/  F2FP.SATFINITE.E4M3.F32.PACK_AB_MERGE_C R225, RZ, R225, RZ ;  /* 0x000000e1ffe1723e */ /* 0x000fe400048070ff */
[----:B-1----:R-:W-:Y:S01]  /*c690*/  F2FP.SATFINITE.E4M3.F32.PACK_AB_MERGE_C R29, RZ, R224, RZ ;  /* 0x000000e0ff1d723e */ /* 0x002fe200048070ff */
[----:B------:R-:W-:Y:S01]  /*c6a0*/  @!P3 STG.E.U8 desc[UR20][R26.64], R31 ;  /* 0x0000001f1a00b986 */ /* 0x000fe2000c101114 */
[----:B------:R-:W-:-:S02]  /*c6b0*/  F2FP.SATFINITE.E4M3.F32.PACK_AB_MERGE_C R223, RZ, R223, RZ ;  /* 0x000000dfffdf723e */ /* 0x000fc400048070ff */
[C---:B------:R-:W-:Y:S01]  /*c6c0*/  ISETP.LT.OR P3, PT, R34.reuse, 0x9, !P0 ;  /* 0x000000092200780c */ /* 0x040fe20004761670 */
[----:B------:R-:W-:Y:S01]  /*c6d0*/  @!P4 STG.E.U8 desc[UR20][R26.64+0x1], R225 ;  /* 0x000001e11a00c986 */ /* 0x000fe2000c101114 */
[----:B------:R-:W-:-:S03]  /*c6e0*/  ISETP.LT.OR P4, PT, R34, 0xa, !P0 ;  /* 0x0000000a2200780c */ /* 0x000fc60004781670 */
[----:B------:R1:W-:Y:S01]  /*c6f0*/  @!P5 STG.E.U8 desc[UR20][R24.64+0x8], R29 ;  /* 0x0000081d1800d986 */ /* 0x0003e2000c101114 */
[----:B------:R-:W-:Y:S01]  /*c700*/  ISETP.LT.OR P5, PT, R34, 0x11, !P1 ;  /* 0x000000112200780c */ /* 0x000fe20004fa1670 */
[----:B------:R-:W-:Y:S01]  /*c710*/  FMUL R222, R222, UR32 ;  /* 0x00000020dede7c20 */ /* 0x000fe20008400000 */
[----:B------:R-:W-:Y:S01]  /*c720*/  FMUL R221, R221, UR32 ;  /* 0x00000020dddd7c20 */ /* 0x000fe20008400000 */
[----:B------:R-:W-:Y:S01]  /*c730*/  FMUL R220, R220, UR32 ;  /* 0x00000020dcdc7c20 */ /* 0x000fe20008400000 */
[----:B------:R-:W-:Y:S01]  /*c740*/  @!P6 STG.E.U8 desc[UR20][R24.64+0x9], R223 ;  /* 0x000009df1800e986 */ /* 0x000fe2000c101114 */
[----:B------:R-:W-:Y:S01]  /*c750*/  ISETP.LT.OR P6, PT, R34, 0x12, !P1 ;  /* 0x000000122200780c */ /* 0x000fe20004fc1670 */
[----:B------:R-:W-:Y:S01]  /*c760*/  FMUL R219, R219, UR32 ;  /* 0x00000020dbdb7c20 */ /* 0x000fe20008400000 */
[----:B------:R-:W-:Y:S01]  /*c770*/  F2FP.SATFINITE.E4M3.F32.PACK_AB_MERGE_C R33, RZ, R222, RZ ;  /* 0x000000deff21723e */ /* 0x000fe200048070ff */
[----:B--2---:R-:W2:Y:S01]  /*c780*/  LDL.LU R227, [R1+0x8] ;  /* 0x0000080001e37983 */ /* 0x004ea20000300800 */
[----:B------:R-:W-:-:S02]  /*c790*/  F2FP.SATFINITE.E4M3.F32.PACK_AB_MERGE_C R221, RZ, R221, RZ ;  /* 0x000000ddffdd723e */ /* 0x000fc400048070ff */
[----:B-1----:R-:W-:Y:S01]  /*c7a0*/  F2FP.SATFINITE.E4M3.F32.PACK_AB_MERGE_C R29, RZ, R220, RZ ;  /* 0x000000dcff1d723e */ /* 0x002fe200048070ff */
[----:B------:R-:W3:Y:S04]  /*c7b0*/  LDL.LU R226, [R1+0x4] ;  /* 0x0000040001e27983 */ /* 0x000ee80000300800 */
[----:B------:R-:W4:Y:S01]  /*c7c0*/  LDL.LU R224, [R1] ;  /* 0x0000000001e07983 */ /* 0x000f220000300800 */
[----:B------:R-:W-:-:S03]  /*c7d0*/  F2FP.SATFINITE.E4M3.F32.PACK_AB_MERGE_C R219, RZ, R219, RZ ;  /* 0x000000dbffdb723e */ /* 0x000fc600048070ff */
[----:B------:R-:W-:Y:S01]  /*c7e0*/  @!P3 STG.E.U8 desc[UR20][R26.64+0x8], R33 ;  /* 0x000008211a00b986 */ /* 0x000fe2000c101114 */
[----:B------:R-:W-:-:S03]  /*c7f0*/  ISETP.LT.OR P3, PT, R34, 0x11, !P0 ;  /* 0x000000112200780c */ /* 0x000fc60004761670 */
        /* <DEDUP_REMOVED lines=11> */
[----:B------:R-:W-:Y:S01]  /*c8b0*/  FMUL R214, R214, UR32 ;  /* 0x00000020d6d67c20 */ /* 0x000fe20008400000 */
[----:B------:R-:W-:Y:S01]  /*c8c0*/  F2FP.SATFINITE.E4M3.F32.PACK_AB_MERGE_C R217, RZ, R217, RZ ;  /* 0x000000d9ffd9723e */ /* 0x000fe200048070ff */
[----:B------:R-:W-:Y:S01]  /*c8d0*/  FMUL R213, R213, UR32 ;  /* 0x00000020d5d57c20 */ /* 0x000fe20008400000 */
        /* <DEDUP_REMOVED lines=8> */
[----:B------:R-:W-:Y:S02]  /*c960*/  FMUL R212, R212, UR32 ;  /* 0x00000020d4d47c20 */ /* 0x000fe40008400000 */
[----:B------:R-:W-:Y:S01]  /*c970*/  @!P6 STG.E.U8 desc[UR20][R24.64+0x19], R215 ;  /* 0x000019d71800e986 */ /* 0x000fe2000c101114 */
[----:B------:R-:W-:Y:S01]  /*c980*/  ISETP.LT.OR P6, PT, R34, 0x22, !P1 ;  /* 0x000000222200780c */ /* 0x000fe20004fc1670 */
[----:B------:R-:W-:Y:S01]  /*c990*/  FMUL R211, R211, UR32 ;  /* 0x00000020d3d37c20 */ /* 0x000fe20008400000 */
[----:B------:R-:W-:Y:S01]  /*c9a0*/  F2FP.SATFINITE.E4M3.F32.PACK_AB_MERGE_C R33, RZ, R214, RZ ;  /* 0x000000d6ff21723e */ /* 0x000fe200048070ff */
[----:B------:R-:W-:Y:S01]  /*c9b0*/  FMUL R210, R210, UR32 ;  /* 0x00000020d2d27c20 */ /* 0x000fe20008400000 */
[----:B------:R-:W-:Y:S01]  /*c9c0*/  F2FP.SATFINITE.E4M3.F32.PACK_AB_MERGE_C R213, RZ, R213, RZ ;  /* 0x000000d5ffd5723e */ /* 0x000fe200048070ff */
[----:B------:R-:W-:Y:S01]  /*c9d0*/  FMUL R209, R209, UR32 ;  /* 0x00000020d1d17c20 */ /* 0x000fe20008400000 */
        /* <DEDUP_REMOVED lines=8> */
[----:B------:R-:W-:-:S03]  /*ca60*/  ISETP.LT.OR P5, PT, R34, 0x29, !P1 ;  /* 0x000000292200780c */ /* 0x000fc60004fa1670 */
        /* <DEDUP_REMOVED lines=240> */
[----:B------:R0:W-:Y:S01]  /*d970*/  @!P6 STG.E.U8 desc[UR20][R24.64+0x99], R23 ;  /* 0x000099171800e986 */ /* 0x0001e2000c101114 */
        /* <DEDUP_REMOVED lines=11> */
[----:B------:R1:W-:Y:S01]  /*da30*/  @!P4 STG.E.U8 desc[UR20][R26.64+0x99], R21 ;  /* 0x000099151a00c986 */ /* 0x0003e2000c101114 */
[----:B------:R-:W-:-:S03]  /*da40*/  ISETP.LT.OR P4, PT, R34, 0xa2, !P0 ;  /* 0x000000a22200780c */ /* 0x000fc60004781670 */
[----:B------:R-:W-:Y:S01]  /*da50*/  @!P5 STG.E.U8 desc[UR20][R24.64+0xa0], R29 ;  /* 0x0000a01d1800d986 */ /* 0x000fe2000c101114 */
[----:B------:R-:W-:-:S03]  /*da60*/  ISETP.LT.OR P5, PT, R34, 0xa9, !P1 ;  /* 0x000000a92200780c */ /* 0x000fc60004fa1670 */
[----:B------:R2:W-:Y:S01]  /*da70*/  @!P6 STG.E.U8 desc[UR20][R24.64+0xa1], R19 ;  /* 0x0000a1131800e986 */ /* 0x0005e2000c101114 */
[----:B------:R-:W-:Y:S01]  /*da80*/  ISETP.LT.OR P6, PT, R34, 0xaa, !P1 ;  /* 0x000000aa2200780c */ /* 0x000fe20004fc1670 */
[----:B------:R-:W-:Y:S01]  /*da90*/  FMUL R15, R15, UR32 ;  /* 0x000000200f0f7c20 */ /* 0x000fe20008400000 */
[----:B0-----:R-:W-:Y:S01]  /*daa0*/  F2FP.SATFINITE.E4M3.F32.PACK_AB_MERGE_C R23, RZ, R18, RZ ;  /* 0x00000012ff17723e */ /* 0x001fe200048070ff */
[----:B------:R-:W-:Y:S01]  /*dab0*/  FMUL R14, R14, UR32 ;  /* 0x000000200e0e7c20 */ /* 0x000fe20008400000 */
[----:B------:R-:W-:Y:S01]  /*dac0*/  F2FP.SATFINITE.E4M3.F32.PACK_AB_MERGE_C R17, RZ, R17, RZ ;  /* 0x00000011ff11723e */ /* 0x000fe200048070ff */
[----:B------:R-:W-:Y:S01]  /*dad0*/  FMUL R13, R13, UR32 ;  /* 0x000000200d0d7c20 */ /* 0x000fe20008400000 */
[----:B-1----:R-:W-:Y:S01]  /*dae0*/  F2FP.SATFINITE.E4M3.F32.PACK_AB_MERGE_C R21, RZ, R16, RZ ;  /* 0x00000010ff15723e */ /* 0x002fe200048070ff */
[----:B------:R-:W-:Y:S01]  /*daf0*/  @!P3 STG.E.U8 desc[UR20][R26.64+0xa0], R23 ;  /* 0x0000a0171a00b986 */ /* 0x000fe2000c101114 */
[----:B------:R-:W-:Y:S02]  /*db00*/  F2FP.SATFINITE.E4M3.F32.PACK_AB_MERGE_C R15, RZ, R15, RZ ;  /* 0x0000000fff0f723e */ /* 0x000fe400048070ff */
[C---:B------:R-:W-:Y:S01]  /*db10*/  ISETP.LT.OR P3, PT, R34.reuse, 0xa9, !P0 ;  /* 0x000000a92200780c */ /* 0x040fe20004761670 */
[----:B------:R-:W-:Y:S01]  /*db20*/  @!P4 STG.E.U8 desc[UR20][R26.64+0xa1], R17 ;  /* 0x0000a1111a00c986 */ /* 0x000fe2000c101114 */
[----:B------:R-:W-:-:S03]  /*db30*/  ISETP.LT.OR P4, PT, R34, 0xaa, !P0 ;  /* 0x000000aa2200780c */ /* 0x000fc60004781670 */
[----:B------:R-:W-:Y:S01]  /*db40*/  @!P5 STG.E.U8 desc[UR20][R24.64+0xa8], R21 ;  /* 0x0000a8151800d986 */ /* 0x000fe2000c101114 */
[----:B------:R-:W-:Y:S01]  /*db50*/  ISETP.LT.OR P5, PT, R34, 0xb1, !P1 ;  /* 0x000000b12200780c */ /* 0x000fe20004fa1670 */
[----:B------:R-:W-:Y:S02]  /*db60*/  FMUL R12, R12, UR32 ;  /* 0x000000200c0c7c20 */ /* 0x000fe40008400000 */
[----:B------:R0:W-:Y:S01]  /*db70*/  @!P6 STG.E.U8 desc[UR20][R24.64+0xa9], R15 ;  /* 0x0000a90f1800e986 */ /* 0x0001e2000c101114 */
[----:B------:R-:W-:Y:S01]  /*db80*/  ISETP.LT.OR P6, PT, R34, 0xb2, !P1 ;  /* 0x000000b22200780c */ /* 0x000fe20004fc1670 */
[----:B------:R-:W-:Y:S01]  /*db90*/  FMUL R11, R11, UR32 ;  /* 0x000000200b0b7c20 */ /* 0x000fe20008400000 */
[----:B--2---:R-:W-:Y:S01]  /*dba0*/  F2FP.SATFINITE.E4M3.F32.PACK_AB_MERGE_C R19, RZ, R14, RZ ;  /* 0x0000000eff13723e */ /* 0x004fe200048070ff */
[----:B------:R-:W2:Y:S01]  /*dbb0*/  LDL.LU R223, [R1+0x18] ;  /* 0x0000180001df7983 */ /* 0x000ea20000300800 */
[----:B------:R-:W-:Y:S02]  /*dbc0*/  F2FP.SATFINITE.E4M3.F32.PACK_AB_MERGE_C R13, RZ, R13, RZ ;  /* 0x0000000dff0d723e */ /* 0x000fe400048070ff */
[----:B------:R-:W-:Y:S01]  /*dbd0*/  F2FP.SATFINITE.E4M3.F32.PACK_AB_MERGE_C R11, RZ, R11, RZ ;  /* 0x0000000bff0b723e */ /* 0x000fe200048070ff */
[----:B------:R-:W-:Y:S01]  /*dbe0*/  @!P3 STG.E.U8 desc[UR20][R26.64+0xa8], R19 ;  /* 0x0000a8131a00b986 */ /* 0x000fe2000c101114 */
[----:B0-----:R-:W-:-:S03]  /*dbf0*/  F2FP.SATFINITE.E4M3.F32.PACK_AB_MERGE_C R15, RZ, R12, RZ ;  /* 0x0000000cff0f723e */ /* 0x001fc600048070ff */
[----:B------:R0:W-:Y:S01]  /*dc00*/  @!P4 STG.E.U8 desc[UR20][R26.64+0xa9], R13 ;  /* 0x0000a90d1a00c986 */ /* 0x0001e2000c101114 */
[C---:B------:R-:W-:Y:S02]  /*dc10*/  ISETP.LT.OR P3, PT, R34.reuse, 0xb1, !P0 ;  /* 0x000000b12200780c */ /* 0x040fe40004761670 */
[C---:B------:R-:W-:Y:S01]  /*dc20*/  ISETP.LT.OR P4, PT, R34.reuse, 0xb2, !P0 ;  /* 0x000000b22200780c */ /* 0x040fe20004781670 */
[----:B------:R-:W-:Y:S01]  /*dc30*/  @!P5 STG.E.U8 desc[UR20][R24.64+0xb0], R15 ;  /* 0x0000b00f1800d986 */ /* 0x000fe2000c101114 */
[----:B------:R-:W-:Y:S01]  /*dc40*/  ISETP.LT.OR P5, PT, R34, 0xb9, !P1 ;  /* 0x000000b92200780c */ /* 0x000fe20004fa1670 */
[----:B------:R-:W-:Y:S01]  /*dc50*/  FMUL R10, R10, UR32 ;  /* 0x000000200a0a7c20 */ /* 0x000fe20008400000 */
[----:B------:R-:W-:Y:S01]  /*dc60*/  FMUL R9, R9, UR32 ;  /* 0x0000002009097c20 */ /* 0x000fe20008400000 */
[----:B------:R-:W2:Y:S01]  /*dc70*/  LDL.LU R222, [R1+0x14] ;  /* 0x0000140001de7983 */ /* 0x000ea20000300800 */
[----:B------:R-:W-:-:S03]  /*dc80*/  FMUL R8, R8, UR32 ;  /* 0x0000002008087c20 */ /* 0x000fc60008400000 */
[----:B------:R-:W2:Y:S01]  /*dc90*/  LDL.LU R220, [R1+0x10] ;  /* 0x0000100001dc7983 */ /* 0x000ea20000300800 */
[----:B------:R-:W-:-:S03]  /*dca0*/  F2FP.SATFINITE.E4M3.F32.PACK_AB_MERGE_C R17, RZ, R10, RZ ;  /* 0x0000000aff11723e */ /* 0x000fc600048070ff */
[----:B------:R-:W2:Y:S01]  /*dcb0*/  LDL.LU R221, [R1+0xc] ;  /* 0x00000c0001dd7983 */ /* 0x000ea20000300800 */
[----:B------:R-:W-:Y:S01]  /*dcc0*/  F2FP.SATFINITE.E4M3.F32.PACK_AB_MERGE_C R9, RZ, R9, RZ ;  /* 0x00000009ff09723e */ /* 0x000fe200048070ff */
[----:B------:R-:W-:Y:S01]  /*dcd0*/  FMUL R7, R7, UR32 ;  /* 0x0000002007077c20 */ /* 0x000fe20008400000 */
[----:B0-----:R-:W-:Y:S01]  /*dce0*/  F2FP.SATFINITE.E4M3.F32.PACK_AB_MERGE_C R13, RZ, R8, RZ ;  /* 0x00000008ff0d723e */ /* 0x001fe200048070ff */
[----:B------:R0:W-:Y:S01]  /*dcf0*/  @!P6 STG.E.U8 desc[UR20][R24.64+0xb1], R11 ;  /* 0x0000b10b1800e986 */ /* 0x0001e2000c101114 */
[----:B------:R-:W-:Y:S01]  /*dd00*/  ISETP.LT.OR P6, PT, R34, 0xba, !P1 ;  /* 0x000000ba2200780c */ /* 0x000fe20004fc1670 */
[----:B-----5:R-:W-:Y:S01]  /*dd10*/  FMUL R2, R2, UR32 ;  /* 0x0000002002027c20 */ /* 0x020fe20008400000 */
[----:B------:R-:W-:Y:S01]  /*dd20*/  F2FP.SATFINITE.E4M3.F32.PACK_AB_MERGE_C R7, RZ, R7, RZ ;  /* 0x00000007ff07723e */ /* 0x000fe200048070ff */
[----:B------:R-:W-:Y:S01]  /*dd30*/  @!P3 STG.E.U8 desc[UR20][R26.64+0xb0], R17 ;  /* 0x0000b0111a00b986 */ /* 0x000fe2000c101114 */
[----:B------:R-:W-:Y:S01]  /*dd40*/  FMUL R3, R3, UR32 ;  /* 0x0000002003037c20 */ /* 0x000fe20008400000 */
[----:B------:R-:W-:Y:S01]  /*dd50*/  FMUL R4, R4, UR32 ;  /* 0x0000002004047c20 */ /* 0x000fe20008400000 */
[C---:B------:R-:W-:Y:S01]  /*dd60*/  ISETP.LT.OR P3, PT, R34.reuse, 0xb9, !P0 ;  /* 0x000000b92200780c */ /* 0x040fe20004761670 */
[----:B------:R1:W-:Y:S01]  /*dd70*/  @!P4 STG.E.U8 desc[UR20][R26.64+0xb1], R9 ;  /* 0x0000b1091a00c986 */ /* 0x0003e2000c101114 */
[----:B------:R-:W-:Y:S01]  /*dd80*/  ISETP.LT.OR P4, PT, R34, 0xba, !P0 ;  /* 0x000000ba2200780c */ /* 0x000fe20004781670 */
[----:B------:R-:W-:Y:S01]  /*dd90*/  FMUL R6, R6, UR32 ;  /* 0x0000002006067c20 */ /* 0x000fe20008400000 */
[----:B------:R-:W-:Y:S01]  /*dda0*/  FMUL R5, R5, UR32 ;  /* 0x0000002005057c20 */ /* 0x000fe20008400000 */
[----:B------:R3:W-:Y:S01]  /*ddb0*/  @!P5 STG.E.U8 desc[UR20][R24.64+0xb8], R13 ;  /* 0x0000b80d1800d986 */ /* 0x0007e2000c101114 */
[----:B------:R-:W-:Y:S01]  /*ddc0*/  ISETP.LT.OR P5, PT, R34, 0xc1, !P1 ;  /* 0x000000c12200780c */ /* 0x000fe20004fa1670 */
[----:B------:R-:W-:Y:S01]  /*ddd0*/  FMUL R0, R0, UR32 ;  /* 0x0000002000007c20 */ /* 0x000fe20008400000 */
[----:B0-----:R-:W-:Y:S01]  /*dde0*/  F2FP.SATFINITE.E4M3.F32.PACK_AB_MERGE_C R11, RZ, R6, RZ ;  /* 0x00000006ff0b723e */ /* 0x001fe200048070ff */
[----:B------:R-:W2:Y:S01]  /*ddf0*/  LDL.LU R225, [R1+0x1c] ;  /* 0x00001c0001e17983 */ /* 0x000ea20000300800 */
[----:B------:R-:W-:-:S03]  /*de00*/  F2FP.SATFINITE.E4M3.F32.PACK_AB_MERGE_C R5, RZ, R5, RZ ;  /* 0x00000005ff05723e */ /* 0x000fc600048070ff */
[----:B------:R0:W-:Y:S01]  /*de10*/  @!P6 STG.E.U8 desc[UR20][R24.64+0xb9], R7 ;  /* 0x0000b9071800e986 */ /* 0x0001e2000c101114 */
[----:B-1----:R-:W-:Y:S01]  /*de20*/  F2FP.SATFINITE.E4M3.F32.PACK_AB_MERGE_C R9, RZ, R4, RZ ;  /* 0x00000004ff09723e */ /* 0x002fe200048070ff */
[----:B------:R-:W-:Y:S01]  /*de30*/  FMUL R4, R227, UR32 ;  /* 0x00000020e3047c20 */ /* 0x000fe20008400000 */
[----:B------:R-:W-:Y:S01]  /*de40*/  ISETP.LT.OR P6, PT, R34, 0xc2, !P1 ;  /* 0x000000c22200780c */ /* 0x000fe20004fc1670 */
[----:B------:R-:W-:Y:S01]  /*de50*/  @!P3 STG.E.U8 desc[UR20][R26.64+0xb8], R11 ;  /* 0x0000b80b1a00b986 */ /* 0x000fe2000c101114 */
[----:B---3--:R-:W-:Y:S01]  /*de60*/  F2FP.SATFINITE.E4M3.F32.PACK_AB_MERGE_C R13, RZ, R2, RZ ;  /* 0x00000002ff0d723e */ /* 0x008fe200048070ff */
[----:B----4-:R-:W-:Y:S01]  /*de70*/  FMUL R2, R224, UR32 ;  /* 0x00000020e0027c20 */ /* 0x010fe20008400000 */
[----:B------:R-:W-:Y:S01]  /*de80*/  ISETP.LT.OR P3, PT, R34, 0xc1, !P0 ;  /* 0x000000c12200780c */ /* 0x000fe20004761670 */
[----:B------:R-:W3:Y:S01]  /*de90*/  LDL.LU R224, [R1+0x20] ;  /* 0x0000200001e07983 */ /* 0x000ee20000300800 */
[----:B0-----:R-:W-:Y:S01]  /*dea0*/  F2FP.SATFINITE.E4M3.F32.PACK_AB_MERGE_C R7, RZ, R3, RZ ;  /* 0x00000003ff07723e */ /* 0x001fe200048070ff */
[----:B------:R-:W-:-:S02]  /*deb0*/  FMUL R3, R226, UR32 ;  /* 0x00000020e2037c20 */ /* 0x000fc40008400000 */
[----:B------:R0:W-:Y:S01]  /*dec0*/  @!P4 STG.E.U8 desc[UR20][R26.64+0xb9], R5 ;  /* 0x0000b9051a00c986 */ /* 0x0001e2000c101114 */
[----:B------:R-:W-:-:S03]  /*ded0*/  ISETP.LT.OR P4, PT, R34, 0xc2, !P0 ;  /* 0x000000c22200780c */ /* 0x000fc60004781670 */
[----:B------:R-:W4:Y:S04]  /*dee0*/  LDL.LU R226, [R1+0x24] ;  /* 0x0000240001e27983 */ /* 0x000f280000300800 */
[----:B------:R-:W4:Y:S04]  /*def0*/  LDL.LU R227, [R1+0x28] ;  /* 0x0000280001e37983 */ /* 0x000f280000300800 */
[----:B------:R-:W-:Y:S01]  /*df00*/  @!P5 STG.E.U8 desc[UR20][R24.64+0xc0], R9 ;  /* 0x0000c0091800d986 */ /* 0x000fe2000c101114 */
[C---:B------:R-:W-:Y:S02]  /*df10*/  ISETP.LT.OR P5, PT, R34.reuse, 0xc9, !P1 ;  /* 0x000000c92200780c */ /* 0x040fe40004fa1670 */
[----:B0-----:R-:W-:Y:S01]  /*df20*/  F2FP.SATFINITE.E4M3.F32.PACK_AB_MERGE_C R5, RZ, R0, RZ ;  /* 0x00000000ff05723e */ /* 0x001fe200048070ff */
[----:B------:R0:W-:Y:S01]  /*df30*/  @!P6 STG.E.U8 desc[UR20][R24.64+0xc1], R7 ;  /* 0x0000c1071800e986 */ /* 0x0001e2000c101114 */
[----:B------:R-:W-:-:S03]  /*df40*/  ISETP.LT.OR P6, PT, R34, 0xca, !P1 ;  /* 0x000000ca2200780c */ /* 0x000fc60004fc1670 */
[----:B------:R-:W-:Y:S01]  /*df50*/  @!P3 STG.E.U8 desc[UR20][R26.64+0xc0], R13 ;  /* 0x0000c00d1a00b986 */ /* 0x000fe2000c101114 */
[----:B------:R-:W-:-:S03]  /*df60*/  ISETP.LT.OR P3, PT, R34, 0xc9, !P0 ;  /* 0x000000c92200780c */ /* 0x000fc60004761670 */
[----:B------:R1:W-:Y:S01]  /*df70*/  @!P4 STG.E.U8 desc[UR20][R26.64+0xc1], R5 ;  /* 0x0000c1051a00c986 */ /* 0x0003e2000c101114 */
[----:B0-----:R-:W-:Y:S02]  /*df80*/  F2FP.SATFINITE.E4M3.F32.PACK_AB_MERGE_C R7, RZ, R2, RZ ;  /* 0x00000002ff07723e */ /* 0x001fe400048070ff */
[----:B------:R-:W-:-:S03]  /*df90*/  ISETP.LT.OR P4, PT, R34, 0xca, !P0 ;  /* 0x000000ca2200780c */ /* 0x000fc60004781670 */
[----:B------:R0:W-:Y:S01]  /*dfa0*/  @!P5 STG.E.U8 desc[UR20][R24.64+0xc8], R7 ;  /* 0x0000c8071800d986 */ /* 0x0001e2000c101114 */
[----:B------:R-:W-:Y:S02]  /*dfb0*/  ISETP.LT.OR P5, PT, R34, 0xd1, !P1 ;  /* 0x000000d12200780c */ /* 0x000fe40004fa1670 */
[----:B------:R-:W-:Y:S02]  /*dfc0*/  F2FP.SATFINITE.E4M3.F32.PACK_AB_MERGE_C R9, RZ, R3, RZ ;  /* 0x00000003ff09723e */ /* 0x000fe400048070ff */
[----:B------:R-:W-:-:S03]  /*dfd0*/  F2FP.SATFINITE.E4M3.F32.PACK_AB_MERGE_C R11, RZ, R4, RZ ;  /* 0x00000004ff0b723e */ /* 0x000fc600048070ff */
[----:B------:R0:W-:Y:S04]  /*dfe0*/  @!P6 STG.E.U8 desc[UR20][R24.64+0xc9], R9 ;  /* 0x0000c9091800e986 */ /* 0x0001e8000c101114 */
[----:B------:R-:W-:Y:S01]  /*dff0*/  @!P3 STG.E.U8 desc[UR20][R26.64+0xc8], R11 ;  /* 0x0000c80b1a00b986 */ /* 0x000fe2000c101114 */
[----:B--2---:R-:W-:Y:S01]  /*e000*/  FMUL R2, R220, UR32 ;  /* 0x00000020dc027c20 */ /* 0x004fe20008400000 */
[----:B------:R-:W-:Y:S02]  /*e010*/  FMUL R0, R221, UR32 ;  /* 0x00000020dd007c20 */ /* 0x000fe40008400000 */
[----:B------:R-:W2:Y:S03]  /*e020*/  LDL.LU R221, [R1+0x2c] ;  /* 0x00002c0001dd7983 */ /* 0x000ea60000300800 */
[----:B-1----:R-:W-:Y:S01]  /*e030*/  F2FP.SATFINITE.E4M3.F32.PACK_AB_MERGE_C R5, RZ, R0, RZ ;  /* 0x00000000ff05723e */ /* 0x002fe200048070ff */
[----:B------:R-:W2:Y:S01]  /*e040*/  LDL.LU R220, [R1+0x30] ;  /* 0x0000300001dc7983 */ /* 0x000ea20000300800 */
[----:B------:R-:W-:Y:S01]  /*e050*/  FMUL R0, R223, UR32 ;  /* 0x00000020df007c20 */ /* 0x000fe20008400000 */
[----:B------:R-:W-:Y:S01]  /*e060*/  FMUL R3, R222, UR32 ;  /* 0x00000020de037c20 */ /* 0x000fe20008400000 */
[----:B0-----:R-:W-:Y:S01]  /*e070*/  F2FP.SATFINITE.E4M3.F32.PACK_AB_MERGE_C R7, RZ, R2, RZ ;  /* 0x00000002ff07723e */ /* 0x001fe200048070ff */
[----:B------:R-:W2:Y:S02]  /*e080*/  LDL.LU R222, [R1+0x34] ;  /* 0x0000340001de7983 */ /* 0x000ea40000300800 */
[----:B------:R-:W-:-:S02]  /*e090*/  F2FP.SATFINITE.E4M3.F32.PACK_AB_MERGE_C R13, RZ, R0, RZ ;  /* 0x00000000ff0d723e */ /* 0x000fc400048070ff */
[----:B------:R-:W2:Y:S01]  /*e0a0*/  LDL.LU R223, [R1+0x38] ;  /* 0x0000380001df7983 */ /* 0x000ea20000300800 */
[----:B------:R-:W-:Y:S01]  /*e0b0*/  F2FP.SATFINITE.E4M3.F32.PACK_AB_MERGE_C R9, RZ, R3, RZ ;  /* 0x00000003ff09723e */ /* 0x000fe200048070ff */
[----:B------:R-:W-:Y:S02]  /*e0c0*/  FMUL R2, R225, UR32 ;  /* 0x00000020e1027c20 */ /* 0x000fe40008400000 */
[----:B------:R-:W2:Y:S04]  /*e0d0*/  LDL.LU R225, [R1+0x3c] ;  /* 0x00003c0001e17983 */ /* 0x000ea80000300800 */
[----:B------:R-:W-:Y:S01]  /*e0e0*/  @!P4 STG.E.U8 desc[UR20][R26.64+0xc9], R5 ;  /* 0x0000c9051a00c986 */ /* 0x000fe2000c101114 */
[----:B---3--:R-:W-:-:S03]  /*e0f0*/  FMUL R0, R224, UR32 ;  /* 0x00000020e0007c20 */ /* 0x008fc60008400000 */
[----:B------:R0:W-:Y:S04]  /*e100*/  @!P5 STG.E.U8 desc[UR20][R24.64+0xd0], R7 ;  /* 0x0000d0071800d986 */ /* 0x0001e8000c101114 */
[----:B------:R-:W3:Y:S01]  /*e110*/  LDL.LU R224, [R1+0x40] ;  /* 0x0000400001e07983 */ /* 0x000ee20000300800 */
[----:B----4-:R-:W-:-:S03]  /*e120*/  FMUL R3, R226, UR32 ;  /* 0x00000020e2037c20 */ /* 0x010fc60008400000 */
[----:B------:R-:W4:Y:S01]  /*e130*/  LDL.LU R226, [R1+0x44] ;  /* 0x0000440001e27983 */ /* 0x000f220000300800 */
[----:B0-----:R-:W-:Y:S01]  /*e140*/  F2FP.SATFINITE.E4M3.F32.PACK_AB_MERGE_C R7, RZ, R0, RZ ;  /* 0x00000000ff07723e */ /* 0x001fe200048070ff */
[----:B------:R-:W-:Y:S02]  /*e150*/  FMUL R0, R227, UR32 ;  /* 0x00000020e3007c20 */ /* 0x000fe40008400000 */
[----:B------:R-:W4:Y:S01]  /*e160*/  LDL.LU R227, [R1+0x48] ;  /* 0x0000480001e37983 */ /* 0x000f220000300800 */
[C---:B------:R-:W-:Y:S02]  /*e170*/  ISETP.LT.OR P6, PT, R34.reuse, 0xd2, !P1 ;  /* 0x000000d22200780c */ /* 0x040fe40004fc1670 */
[C---:B------:R-:W-:Y:S01]  /*e180*/  ISETP.LT.OR P4, PT, R34.reuse, 0xd2, !P0 ;  /* 0x000000d22200780c */ /* 0x040fe20004781670 */
[----:B------:R-:W4:Y:S01]  /*e190*/  LDL.LU R219, [R1+0x4c] ;  /* 0x00004c0001db7983 */ /* 0x000f220000300800 */
[----:B------:R-:W-:Y:S02]  /*e1a0*/  F2FP.SATFINITE.E4M3.F32.PACK_AB_MERGE_C R5, RZ, R2, RZ ;  /* 0x00000002ff05723e */ /* 0x000fe400048070ff */
[----:B------:R-:W-:-:S02]  /*e1b0*/  ISETP.LT.OR P3, PT, R34, 0xd1, !P0 ;  /* 0x000000d12200780c */ /* 0x000fc40004761670 */
[----:B------:R-:W-:Y:S02]  /*e1c0*/  ISETP.LT.OR P5, PT, R34, 0xd9, !P1 ;  /* 0x000000d92200780c */ /* 0x000fe40004fa1670 */
[----:B------:R-:W-:-:S03]  /*e1d0*/  F2FP.SATFINITE.E4M3.F32.PACK_AB_MERGE_C R11, RZ, R0, RZ ;  /* 0x00000000ff0b723e */ /* 0x000fc600048070ff */
[----:B------:R0:W-:Y:S01]  /*e1e0*/  @!P6 STG.E.U8 desc[UR20][R24.64+0xd1], R9 ;  /* 0x0000d1091800e986 */ /* 0x0001e2000c101114 */
[----:B------:R-:W-:-:S03]  /*e1f0*/  ISETP.LT.OR P6, PT, R34, 0xda, !P1 ;  /* 0x000000da2200780c */ /* 0x000fc60004fc1670 */
[----:B------:R1:W-:Y:S01]  /*e200*/  @!P4 STG.E.U8 desc[UR20][R26.64+0xd1], R5 ;  /* 0x0000d1051a00c986 */ /* 0x0003e2000c101114 */
[----:B------:R-:W-:-:S03]  /*e210*/  ISETP.LT.OR P4, PT, R34, 0xda, !P0 ;  /* 0x000000da2200780c */ /* 0x000fc60004781670 */
[----:B------:R-:W-:Y:S01]  /*e220*/  @!P3 STG.E.U8 desc[UR20][R26.64+0xd0], R13 ;  /* 0x0000d00d1a00b986 */ /* 0x000fe2000c101114 */
[----:B0-----:R-:W-:-:S03]  /*e230*/  F2FP.SATFINITE.E4M3.F32.PACK_AB_MERGE_C R9, RZ, R3, RZ ;  /* 0x00000003ff09723e */ /* 0x001fc600048070ff */
[----:B------:R0:W-:Y:S04]  /*e240*/  @!P5 STG.E.U8 desc[UR20][R24.64+0xd8], R7 ;  /* 0x0000d8071800d986 */ /* 0x0001e8000c101114 */
[----:B------:R0:W-:Y:S01]  /*e250*/  @!P6 STG.E.U8 desc[UR20][R24.64+0xd9], R9 ;  /* 0x0000d9091800e986 */ /* 0x0001e2000c101114 */
[----:B--2---:R-:W-:-:S03]  /*e260*/  FMUL R0, R221, UR32 ;  /* 0x00000020dd007c20 */ /* 0x004fc60008400000 */
[----:B------:R-:W2:Y:S01]  /*e270*/  LDL.LU R221, [R1+0x50] ;  /* 0x0000500001dd7983 */ /* 0x000ea20000300800 */
[----:B------:R-:W-:-:S03]  /*e280*/  FMUL R2, R220, UR32 ;  /* 0x00000020dc027c20 */ /* 0x000fc60008400000 */
[----:B------:R-:W2:Y:S01]  /*e290*/  LDL.LU R220, [R1+0x54] ;  /* 0x0000540001dc7983 */ /* 0x000ea20000300800 */
[----:B-1----:R-:W-:Y:S01]  /*e2a0*/  F2FP.SATFINITE.E4M3.F32.PACK_AB_MERGE_C R5, RZ, R0, RZ ;  /* 0x00000000ff05723e */ /* 0x002fe200048070ff */
[----:B------:R-:W-:Y:S02]  /*e2b0*/  FMUL R3, R222, UR32 ;  /* 0x00000020de037c20 */ /* 0x000fe40008400000 */
[----:B------:R-:W2:Y:S01]  /*e2c0*/  LDL.LU R222, [R1+0x58] ;  /* 0x0000580001de7983 */ /* 0x000ea20000300800 */
[----:B0-----:R-:W-:Y:S01]  /*e2d0*/  F2FP.SATFINITE.E4M3.F32.PACK_AB_MERGE_C R7, RZ, R2, RZ ;  /* 0x00000002ff07723e */ /* 0x001fe200048070ff */
[----:B------:R-:W-:Y:S01]  /*e2e0*/  FMUL R4, R223, UR32 ;  /* 0x00000020df047c20 */ /* 0x000fe20008400000 */
[----:B------:R-:W-:Y:S01]  /*e2f0*/  F2FP.SATFINITE.E4M3.F32.PACK_AB_MERGE_C R9, RZ, R3, RZ ;  /* 0x00000003ff09723e */ /* 0x000fe200048070ff */
[----:B------:R-:W2:Y:S01]  /*e300*/  LDL.LU R223, [R1+0x5c] ;  /* 0x00005c0001df7983 */ /* 0x000ea20000300800 */
[----:B------:R-:W-:-:S03]  /*e310*/  FMUL R0, R225, UR32 ;  /* 0x00000020e1007c20 */ /* 0x000fc60008400000 */
[----:B------:R0:W-:Y:S04]  /*e320*/  @!P4 STG.E.U8 desc[UR20][R26.64+0xd9], R5 ;  /* 0x0000d9051a00c986 */ /* 0x0001e8000c101114 */
[----:B------:R-:W2:Y:S01]  /*e330*/  LDL.LU R225, [R1+0x60] ;  /* 0x0000600001e17983 */ /* 0x000ea20000300800 */
[----:B0-----:R-:W-:Y:S01]  /*e340*/  F2FP.SATFINITE.E4M3.F32.PACK_AB_MERGE_C R5, RZ, R0, RZ ;  /* 0x00000000ff05723e */ /* 0x001fe200048070ff */
[----:B---3--:R-:W-:Y:S02]  /*e350*/  FMUL R2, R224, UR32 ;  /* 0x00000020e0027c20 */ /* 0x008fe40008400000 */
[----:B------:R-:W3:Y:S01]  /*e360*/  LDL.LU R224, [R1+0x64] ;  /* 0x0000640001e07983 */ /* 0x000ee20000300800 */
[----:B----4-:R-:W-:-:S03]  /*e370*/  FMUL R3, R226, UR32 ;  /* 0x00000020e2037c20 */ /* 0x010fc60008400000 */
[----:B------:R-:W4:Y:S01]  /*e380*/  LDL.LU R226, [R1+0x68] ;  /* 0x0000680001e27983 */ /* 0x000f220000300800 */
[----:B------:R-:W-:-:S03]  /*e390*/  FMUL R0, R227, UR32 ;  /* 0x00000020e3007c20 */ /* 0x000fc60008400000 */
[----:B------:R-:W4:Y:S01]  /*e3a0*/  LDL.LU R227, [R1+0x6c] ;  /* 0x00006c0001e37983 */ /* 0x000f220000300800 */
[C---:B------:R-:W-:Y:S02]  /*e3b0*/  ISETP.LT.OR P3, PT, R34.reuse, 0xd9, !P0 ;  /* 0x000000d92200780c */ /* 0x040fe40004761670 */
[C---:B------:R-:W-:Y:S02]  /*e3c0*/  ISETP.LT.OR P5, PT, R34.reuse, 0xe1, !P1 ;  /* 0x000000e12200780c */ /* 0x040fe40004fa1670 */
[C---:B------:R-:W-:Y:S02]  /*e3d0*/  ISETP.LT.OR P6, PT, R34.reuse, 0xe2, !P1 ;  /* 0x000000e22200780c */ /* 0x040fe40004fc1670 */
[----:B------:R-:W-:-:S07]  /*e3e0*/  ISETP.LT.OR P4, PT, R34, 0xe2, !P0 ;  /* 0x000000e22200780c */ /* 0x000fce0004781670 */
[----:B------:R-:W-:Y:S01]  /*e3f0*/  @!P3 STG.E.U8 desc[UR20][R26.64+0xd8], R11 ;  /* 0x0000d80b1a00b986 */ /* 0x000fe2000c101114 */
[----:B------:R-:W-:-:S03]  /*e400*/  ISETP.LT.OR P3, PT, R34, 0xe1, !P0 ;  /* 0x000000e12200780c */ /* 0x000fc60004761670 */
[----:B------:R0:W-:Y:S01]  /*e410*/  @!P5 STG.E.U8 desc[UR20][R24.64+0xe0], R7 ;  /* 0x0000e0071800d986 */ /* 0x0001e2000c101114 */
[----:B------:R-:W-:-:S03]  /*e420*/  ISETP.LT.OR P5, PT, R34, 0xe9, !P1 ;  /* 0x000000e92200780c */ /* 0x000fc60004fa1670 */
[----:B------:R1:W-:Y:S01]  /*e430*/  @!P6 STG.E.U8 desc[UR20][R24.64+0xe1], R9 ;  /* 0x0000e1091800e986 */ /* 0x0003e2000c101114 */
[----:B------:R-:W-:Y:S02]  /*e440*/  ISETP.LT.OR P6, PT, R34, 0xea, !P1 ;  /* 0x000000ea2200780c */ /* 0x000fe40004fc1670 */
[----:B------:R-:W-:Y:S01]  /*e450*/  F2FP.SATFINITE.E4M3.F32.PACK_AB_MERGE_C R13, RZ, R4, RZ ;  /* 0x00000004ff0d723e */ /* 0x000fe200048070ff */
[----:B------:R1:W-:Y:S01]  /*e460*/  @!P4 STG.E.U8 desc[UR20][R26.64+0xe1], R5 ;  /* 0x0000e1051a00c986 */ /* 0x0003e2000c101114 */
[----:B0-----:R-:W-:-:S03]  /*e470*/  F2FP.SATFINITE.E4M3.F32.PACK_AB_MERGE_C R7, RZ, R2, RZ ;  /* 0x00000002ff07723e */ /* 0x001fc600048070ff */
[----:B------:R-:W-:Y:S01]  /*e480*/  @!P3 STG.E.U8 desc[UR20][R26.64+0xe0], R13 ;  /* 0x0000e00d1a00b986 */ /* 0x000fe2000c101114 */
[----:B-1----:R-:W-:-:S03]  /*e490*/  F2FP.SATFINITE.E4M3.F32.PACK_AB_MERGE_C R9, RZ, R3, RZ ;  /* 0x00000003ff09723e */ /* 0x002fc600048070ff */
[----:B------:R0:W-:Y:S01]  /*e4a0*/  @!P5 STG.E.U8 desc[UR20][R24.64+0xe8], R7 ;  /* 0x0000e8071800d986 */ /* 0x0001e2000c101114 */
[C---:B------:R-:W-:Y:S02]  /*e4b0*/  ISETP.LT.OR P3, PT, R34.reuse, 0xe9, !P0 ;  /* 0x000000e92200780c */ /* 0x040fe40004761670 */
[C---:B------:R-:W-:Y:S01]  /*e4c0*/  ISETP.LT.OR P4, PT, R34.reuse, 0xea, !P0 ;  /* 0x000000ea2200780c */ /* 0x040fe20004781670 */
[----:B------:R1:W-:Y:S01]  /*e4d0*/  @!P6 STG.E.U8 desc[UR20][R24.64+0xe9], R9 ;  /* 0x0000e9091800e986 */ /* 0x0003e2000c101114 */
[C---:B------:R-:W-:Y:S01]  /*e4e0*/  ISETP.LT.OR P5, PT, R34.reuse, 0xf1, !P1 ;  /* 0x000000f12200780c */ /* 0x040fe20004fa1670 */
[----:B------:R-:W-:Y:S01]  /*e4f0*/  FMUL R2, R219, UR32 ;  /* 0x00000020db027c20 */ /* 0x000fe20008400000 */
[----:B------:R-:W-:Y:S02]  /*e500*/  ISETP.LT.OR P6, PT, R34, 0xf2, !P1 ;  /* 0x000000f22200780c */ /* 0x000fe40004fc1670 */
[----:B------:R-:W-:Y:S02]  /*e510*/  F2FP.SATFINITE.E4M3.F32.PACK_AB_MERGE_C R11, RZ, R0, RZ ;  /* 0x00000000ff0b723e */ /* 0x000fe400048070ff */
[----:B------:R-:W-:-:S03]  /*e520*/  F2FP.SATFINITE.E4M3.F32.PACK_AB_MERGE_C R5, RZ, R2, RZ ;  /* 0x00000002ff05723e */ /* 0x000fc600048070ff */
[----:B------:R-:W-:Y:S01]  /*e530*/  @!P3 STG.E.U8 desc[UR20][R26.64+0xe8], R11 ;  /* 0x0000e80b1a00b986 */ /* 0x000fe2000c101114 */
[----:B------:R-:W-:-:S03]  /*e540*/  ISETP.LT.OR P3, PT, R34, 0xf1, !P0 ;  /* 0x000000f12200780c */ /* 0x000fc60004761670 */
[----:B------:R-:W-:Y:S01]  /*e550*/  @!P4 STG.E.U8 desc[UR20][R26.64+0xe9], R5 ;  /* 0x0000e9051a00c986 */ /* 0x000fe2000c101114 */
[C---:B------:R-:W-:Y:S02]  /*e560*/  ISETP.LT.OR P4, PT, R34.reuse, 0xf9, !P1 ;  /* 0x000000f92200780c */ /* 0x040fe40004f81670 */
[----:B------:R-:W-:Y:S01]  /*e570*/  ISETP.LT.OR P1, PT, R34, 0xfa, !P1 ;  /* 0x000000fa2200780c */ /* 0x000fe20004f21670 */
[----:B--2---:R-:W-:Y:S01]  /*e580*/  FMUL R0, R221, UR32 ;  /* 0x00000020dd007c20 */ /* 0x004fe20008400000 */
[----:B------:R-:W-:-:S04]  /*e590*/  FMUL R3, R220, UR32 ;  /* 0x00000020dc037c20 */ /* 0x000fc80008400000 */
[----:B0-----:R-:W-:Y:S02]  /*e5a0*/  F2FP.SATFINITE.E4M3.F32.PACK_AB_MERGE_C R7, RZ, R0, RZ ;  /* 0x00000000ff07723e */ /* 0x001fe400048070ff */
[----:B-1----:R-:W-:Y:S01]  /*e5b0*/  F2FP.SATFINITE.E4M3.F32.PACK_AB_MERGE_C R9, RZ, R3, RZ ;  /* 0x00000003ff09723e */ /* 0x002fe200048070ff */
[----:B------:R-:W-:Y:S02]  /*e5c0*/  FMUL R0, R222, UR32 ;  /* 0x00000020de007c20 */ /* 0x000fe40008400000 */
[----:B------:R0:W-:Y:S01]  /*e5d0*/  @!P5 STG.E.U8 desc[UR20][R24.64+0xf0], R7 ;  /* 0x0000f0071800d986 */ /* 0x0001e2000c101114 */
[----:B------:R-:W-:-:S03]  /*e5e0*/  ISETP.LT.OR P5, PT, R34, 0xf2, !P0 ;  /* 0x000000f22200780c */ /* 0x000fc600047a1670 */
[----:B------:R1:W-:Y:S01]  /*e5f0*/  @!P6 STG.E.U8 desc[UR20][R24.64+0xf1], R9 ;  /* 0x0000f1091800e986 */ /* 0x0003e2000c101114 */
[C---:B------:R-:W-:Y:S02]  /*e600*/  ISETP.LT.OR P6, PT, R34.reuse, 0xf9, !P0 ;  /* 0x000000f92200780c */ /* 0x040fe400047c1670 */
[----:B------:R-:W-:Y:S01]  /*e610*/  F2FP.SATFINITE.E4M3.F32.PACK_AB_MERGE_C R13, RZ, R0, RZ ;  /* 0x00000000ff0d723e */ /* 0x000fe200048070ff */
[----:B------:R-:W-:Y:S01]  /*e620*/  FMUL R0, R223, UR32 ;  /* 0x00000020df007c20 */ /* 0x000fe20008400000 */
[----:B------:R-:W-:Y:S01]  /*e630*/  ISETP.LT.OR P0, PT, R34, 0xfa, !P0 ;  /* 0x000000fa2200780c */ /* 0x000fe20004701670 */
[----:B------:R-:W-:-:S03]  /*e640*/  FMUL R2, R225, UR32 ;  /* 0x00000020e1027c20 */ /* 0x000fc60008400000 */
[----:B0-----:R-:W-:Y:S02]  /*e650*/  F2FP.SATFINITE.E4M3.F32.PACK_AB_MERGE_C R7, RZ, R0, RZ ;  /* 0x00000000ff07723e */ /* 0x001fe400048070ff */
[----:B-1----:R-:W-:Y:S01]  /*e660*/  F2FP.SATFINITE.E4M3.F32.PACK_AB_MERGE_C R9, RZ, R2, RZ ;  /* 0x00000002ff09723e */ /* 0x002fe200048070ff */
[----:B---3--:R-:W-:Y:S01]  /*e670*/  FMUL R3, R224, UR32 ;  /* 0x00000020e0037c20 */ /* 0x008fe20008400000 */
[----:B----4-:R-:W-:Y:S01]  /*e680*/  FMUL R4, R226, UR32 ;  /* 0x00000020e2047c20 */ /* 0x010fe20008400000 */
[----:B------:R-:W-:-:S03]  /*e690*/  FMUL R5, R227, UR32 ;  /* 0x00000020e3057c20 */ /* 0x000fc60008400000 */
[----:B------:R-:W-:Y:S02]  /*e6a0*/  F2FP.SATFINITE.E4M3.F32.PACK_AB_MERGE_C R3, RZ, R3, RZ ;  /* 0x00000003ff03723e */ /* 0x000fe400048070ff */
[----:B------:R-:W-:Y:S02]  /*e6b0*/  F2FP.SATFINITE.E4M3.F32.PACK_AB_MERGE_C R11, RZ, R4, RZ ;  /* 0x00000004ff0b723e */ /* 0x000fe400048070ff */
[----:B------:R-:W-:Y:S01]  /*e6c0*/  F2FP.SATFINITE.E4M3.F32.PACK_AB_MERGE_C R5, RZ, R5, RZ ;  /* 0x00000005ff05723e */ /* 0x000fe200048070ff */
[----:B------:R0:W-:Y:S04]  /*e6d0*/  @!P3 STG.E.U8 desc[UR20][R26.64+0xf0], R13 ;  /* 0x0000f00d1a00b986 */ /* 0x0001e8000c101114 */
[----:B------:R0:W-:Y:S04]  /*e6e0*/  @!P5 STG.E.U8 desc[UR20][R26.64+0xf1], R7 ;  /* 0x0000f1071a00d986 */ /* 0x0001e8000c101114 */
[----:B------:R0:W-:Y:S04]  /*e6f0*/  @!P4 STG.E.U8 desc[UR20][R24.64+0xf8], R9 ;  /* 0x0000f8091800c986 */ /* 0x0001e8000c101114 */
[----:B------:R0:W-:Y:S04]  /*e700*/  @!P1 STG.E.U8 desc[UR20][R24.64+0xf9], R3 ;  /* 0x0000f90318009986 */ /* 0x0001e8000c101114 */
[----:B------:R0:W-:Y:S04]  /*e710*/  @!P6 STG.E.U8 desc[UR20][R26.64+0xf8], R11 ;  /* 0x0000f80b1a00e986 */ /* 0x0001e8000c101114 */
[----:B------:R0:W-:Y:S02]  /*e720*/  @!P0 STG.E.U8 desc[UR20][R26.64+0xf9], R5 ;  /* 0x0000f9051a008986 */ /* 0x0001e4000c101114 */
.L_x_293:
[----:B------:R-:W-:Y:S05]  /*e730*/  BSYNC B0 ;  /* 0x0000000000007941 */ /* 0x000fea0003800000 */
.L_x_35:
[----:B------:R-:W2:Y:S01]  /*e740*/  LDL.LU R22, [R1+0x74] ;  /* 0x0000740001167983 */ /* 0x000ea20000300800 */
[----:B0----5:R-:W-:Y:S01]  /*e750*/  IMAD.U32 R3, RZ, RZ, UR12 ;  /* 0x0000000cff037e24 */ /* 0x021fe2000f8e00ff */
[----:B------:R-:W-:Y:S02]  /*e760*/  ULDC.64 UR6, c[0x0][0x650] ;  /* 0x0001940000067ab9 */ /* 0x000fe40000000a00 */
[----:B------:R-:W3:Y:S01]  /*e770*/  LDL.LU R19, [R1+0x78] ;  /* 0x0000780001137983 */ /* 0x000ee20000300800 */
[----:B------:R-:W-:Y:S01]  /*e780*/  IMAD.U32 R0, RZ, RZ, UR16 ;  /* 0x00000010ff007e24 */ /* 0x000fe2000f8e00ff */
[----:B------:R0:W-:Y:S01]  /*e790*/  SYNCS.ARRIVE.TRANS64.A1T0 RZ, [R3+UR28], RZ ;  /* 0x000000ff03ff79a7 */ /* 0x0001e2000810001c */
[----:B------:R-:W-:Y:S02]  /*e7a0*/  IMAD.U32 R2, RZ, RZ, UR16 ;  /* 0x00000010ff027e24 */ /* 0x000fe4000f8e00ff */
[----:B------:R-:W-:Y:S02]  /*e7b0*/  IMAD.MOV.U32 R4, RZ, RZ, -0x1 ;  /* 0xffffffffff047424 */ /* 0x000fe400078e00ff */
[----:B0-----:R-:W-:Y:S01]  /*e7c0*/  IMAD.U32 R3, RZ, RZ, UR13 ;  /* 0x0000000dff037e24 */ /* 0x001fe2000f8e00ff */
[----:B---3--:R-:W-:-:S02]  /*e7d0*/  LEA R19, P0, R0, R19, 0x1 ;  /* 0x0000001300137211 */ /* 0x008fc400078008ff */
[----:B------:R-:W-:Y:S02]  /*e7e0*/  PRMT R0, RZ, 0x7610, R0 ;  /* 0x00007610ff007816 */ /* 0x000fe40000000000 */
[----:B--2---:R-:W-:Y:S01]  /*e7f0*/  LEA.HI.X R22, R2, R22, R3, 0x1, P0 ;  /* 0x0000001602167211 */ /* 0x004fe200000f0c03 */
[----:B------:R-:W-:Y:S01]  /*e800*/  IMAD.MOV.U32 R2, RZ, RZ, -0x1 ;  /* 0xffffffffff027424 */ /* 0x000fe200078e00ff */
[----:B------:R0:W-:Y:S01]  /*e810*/  STL [R1+0x78], R19 ;  /* 0x0000781301007387 */ /* 0x0001e20000100800 */
[----:B------:R-:W-:Y:S01]  /*e820*/  IMAD.MOV.U32 R3, RZ, RZ, -0x1 ;  /* 0xffffffffff037424 */ /* 0x000fe200078e00ff */
[----:B------:R-:W-:Y:S02]  /*e830*/  ISETP.GE.U32.AND P0, PT, R19, UR6, PT ;  /* 0x0000000613007c0c */ /* 0x000fe4000bf06070 */
[----:B------:R0:W-:Y:S02]  /*e840*/  STL [R1+0x74], R22 ;  /* 0x0000741601007387 */ /* 0x0001e40000100800 */
[----:B------:R-:W-:-:S02]  /*e850*/  ISETP.GE.U32.AND.EX P0, PT, R22, UR7, PT, P0 ;  /* 0x0000000716007c0c */ /* 0x000fc4000bf06100 */
[----:B------:R0:W-:Y:S04]  /*e860*/  STL [R1+0x7c], R4 ;  /* 0x00007c0401007387 */ /* 0x0001e80000100800 */
[----:B------:R0:W-:Y:S04]  /*e870*/  STL [R1+0x70], R2 ;  /* 0x0000700201007387 */ /* 0x0001e80000100800 */
[----:B------:R0:W-:Y:S03]  /*e880*/  STL [R1+0x80], R3 ;  /* 0x0000800301007387 */ /* 0x0001e60000100800 */
[----:B------:R-:W-:Y:S05]  /*e890*/  @P0 BRA `(.L_x_294) ;  /* 0x0000000400740947 */ /* 0x000fea0003800000 */
[----:B------:R-:W2:Y:S01]  /*e8a0*/  S2R R14, SR_CTAID.X ;  /* 0x00000000000e7919 */ /* 0x000ea20000002500 */
[----:B------:R-:W3:Y:S01]  /*e8b0*/  LDC.64 R8, c[0x0][0x628] ;  /* 0x00018a00ff087b82 */ /* 0x000ee20000000a00 */
[----:B------:R-:W-:Y:S01]  /*e8c0*/  ULDC UR6, c[0x0][0x150] ;  /* 0x0000540000067ab9 */ /* 0x000fe20000000800 */
[----:B------:R-:W-:Y:S01]  /*e8d0*/  IMAD.MOV.U32 R6, RZ, RZ, R19 ;  /* 0x000000ffff067224 */ /* 0x000fe200078e0013 */
[----:B------:R-:W0:Y:S01]  /*e8e0*/  S2R R16, SR_CTAID.Y ;  /* 0x0000000000107919 */ /* 0x000e220000002600 */
[----:B------:R-:W-:-:S04]  /*e8f0*/  IMAD.MOV.U32 R7, RZ, RZ, R22 ;  /* 0x000000ffff077224 */ /* 0x000fc800078e0016 */
[----:B------:R-:W0:Y:S08]  /*e900*/  LDC R17, c[0x0][0x144] ;  /* 0x00005100ff117b82 */ /* 0x000e300000000800 */
[----:B------:R-:W0:Y:S08]  /*e910*/  LDC R10, c[0x0][0x630] ;  /* 0x00018c00ff0a7b82 */ /* 0x000e300000000800 */
[----:B------:R-:W0:Y:S01]  /*e920*/  LDC.64 R12, c[0x0][0x620] ;  /* 0x00018800ff0c7b82 */ /* 0x000e220000000a00 */
[----:B---3--:R-:W-:-:S04]  /*e930*/  ISETP.NE.U32.AND P0, PT, R8, RZ, PT ;  /* 0x000000ff0800720c */ /* 0x008fc80003f05070 */
[----:B------:R-:W-:Y:S02]  /*e940*/  ISETP.NE.AND.EX P0, PT, R9, RZ, PT, P0 ;  /* 0x000000ff0900720c */ /* 0x000fe40003f05300 */
[----:B--2---:R-:W-:-:S05]  /*e950*/  I2FP.F32.U32 R0, R14 ;  /* 0x0000000e00007245 */ /* 0x004fca0000201000 */
[----:B------:R-:W-:-:S04]  /*e960*/  FMUL R0, R0, UR6 ;  /* 0x0000000600007c20 */ /* 0x000fc80008400000 */
[----:B------:R2:W3:Y:S02]  /*e970*/  F2I.U32.TRUNC.NTZ R15, R0 ;  /* 0x00000000000f7305 */ /* 0x0004e4000020f000 */
[----:B------:R-:W-:Y:S05]  /*e980*/  @!P0 BRA `(.L_x_295) ;  /* 0x0000000000288947 */ /* 0x000fea0003800000 */
[----:B--2---:R-:W2:Y:S02]  /*e990*/  LDC R0, c[0x0][0x634] ;  /* 0x00018d00ff007b82 */ /* 0x004ea40000000800 */
[----:B--2---:R-:W-:-:S05]  /*e9a0*/  IADD3 R7, P0, R19, R0, RZ ;  /* 0x0000000013077210 */ /* 0x004fca0007f1e0ff */
[----:B------:R-:W-:-:S04]  /*e9b0*/  IMAD.X R11, RZ, RZ, R22, P0 ;  /* 0x000000ffff0b7224 */ /* 0x000fc800000e0616 */
[----:B0-----:R-:W-:-:S04]  /*e9c0*/  IMAD.WIDE.U32 R2, R11, R8, RZ ;  /* 0x000000080b027225 */ /* 0x001fc800078e00ff */
[----:B------:R-:W-:-:S04]  /*e9d0*/  IMAD.WIDE.U32 R4, P0, R7, R9, R2 ;  /* 0x0000000907047225 */ /* 0x000fc80007800002 */
[----:B------:R-:W-:-:S04]  /*e9e0*/  IMAD.WIDE.U32 R2, R7, R8, RZ ;  /* 0x0000000807027225 */ /* 0x000fc800078e00ff */
[----:B------:R-:W-:Y:S01]  /*e9f0*/  IMAD.X R7, RZ, RZ, RZ, P0 ;  /* 0x000000ffff077224 */ /* 0x000fe200000e06ff */
[----:B------:R-:W-:Y:S01]  /*ea00*/  IADD3 RZ, P0, R3, R4, RZ ;  /* 0x0000000403ff7210 */ /* 0x000fe20007f1e0ff */
[----:B------:R-:W-:-:S04]  /*ea10*/  IMAD.MOV.U32 R6, RZ, RZ, R5 ;  /* 0x000000ffff067224 */ /* 0x000fc800078e0005 */
[----:B------:R-:W-:-:S08]  /*ea20*/  IMAD.WIDE.U32.X R6, R11, R9, R6, P0 ;  /* 0x000000090b067225 */ /* 0x000fd000000e0406 */
.L_x_295:
[-CC-:B0-----:R-:W-:Y:S01]  /*ea30*/  SHF.R.U64 R11, R6, R10.reuse, R7.reuse ;  /* 0x0000000a060b7219 */ /* 0x181fe20000001207 */
[----:B------:R-:W0:Y:S01]  /*ea40*/  LDC.64 R20, c[0x0][0x640] ;  /* 0x00019000ff147b82 */ /* 0x000e220000000a00 */
[----:B--2---:R-:W-:Y:S01]  /*ea50*/  SHF.R.U32.HI R0, RZ, R10, R7 ;  /* 0x0000000aff007219 */ /* 0x004fe20000011607 */
[----:B------:R-:W-:Y:S01]  /*ea60*/  IMAD.MOV.U32 R2, RZ, RZ, R19 ;  /* 0x000000ffff027224 */ /* 0x000fe200078e0013 */
[----:B------:R-:W-:Y:S01]  /*ea70*/  IADD3 R5, P0, RZ, -R11, RZ ;  /* 0x8000000bff057210 */ /* 0x000fe20007f1e0ff */
[----:B---3--:R-:W-:Y:S01]  /*ea80*/  IMAD.MOV R15, RZ, RZ, -R15 ;  /* 0x000000ffff0f7224 */ /* 0x008fe200078e0a0f */
[----:B------:R-:W-:Y:S01]  /*ea90*/  ULDC UR6, c[0x0][0x154] ;  /* 0x0000550000067ab9 */ /* 0x000fe20000000800 */
[----:B------:R-:W-:Y:S02]  /*eaa0*/  IMAD.MOV.U32 R7, RZ, RZ, 0x1 ;  /* 0x00000001ff077424 */ /* 0x000fe400078e00ff */
[----:B------:R-:W2:Y:S01]  /*eab0*/  LDC R4, c[0x0][0x618] ;  /* 0x00018600ff047b82 */ /* 0x000ea20000000800 */
[----:B------:R-:W-:-:S02]  /*eac0*/  IMAD.X R3, RZ, RZ, ~R0, P0 ;  /* 0x000000ffff037224 */ /* 0x000fc400000e0e00 */
[----:B------:R-:W-:Y:S02]  /*ead0*/  IMAD R17, R17, R15, R14 ;  /* 0x0000000f11117224 */ /* 0x000fe400078e020e */
[-C--:B------:R-:W-:Y:S02]  /*eae0*/  IMAD R0, R3, R12.reuse, RZ ;  /* 0x0000000c03007224 */ /* 0x080fe400078e02ff */
[----:B------:R-:W-:Y:S01]  /*eaf0*/  IMAD.MOV.U32 R3, RZ, RZ, R22 ;  /* 0x000000ffff037224 */ /* 0x000fe200078e0016 */
[----:B------:R-:W3:Y:S01]  /*eb00*/  LDC R6, c[0x0][0x608] ;  /* 0x00018200ff067b82 */ /* 0x000ee20000000800 */
[----:B------:R-:W-:-:S04]  /*eb10*/  IMAD.WIDE.U32 R2, R5, R12, R2 ;  /* 0x0000000c05027225 */ /* 0x000fc800078e0002 */
[----:B------:R-:W-:-:S03]  /*eb20*/  IMAD R5, R5, R13, R0 ;  /* 0x0000000d05057224 */ /* 0x000fc600078e0200 */
[----:B------:R-:W5:Y:S01]  /*eb30*/  LDC R18, c[0x0][0x658] ;  /* 0x00019600ff127b82 */ /* 0x000f620000000800 */
[----:B------:R-:W-:Y:S01]  /*eb40*/  I2FP.F32.U32 R0, R16 ;  /* 0x0000001000007245 */ /* 0x000fe20000201000 */
[----:B------:R-:W-:Y:S01]  /*eb50*/  IMAD.IADD R3, R3, 0x1, R5 ;  /* 0x0000000103037824 */ /* 0x000fe200078e0205 */
[----:B0-----:R-:W-:Y:S01]  /*eb60*/  ISETP.NE.U32.AND P0, PT, R20, RZ, PT ;  /* 0x000000ff1400720c */ /* 0x001fe20003f05070 */
[----:B------:R-:W-:Y:S02]  /*eb70*/  IMAD.MOV.U32 R5, RZ, RZ, -0x1 ;  /* 0xffffffffff057424 */ /* 0x000fe400078e00ff */
[----:B------:R-:W-:Y:S02]  /*eb80*/  FMUL R0, R0, UR6 ;  /* 0x0000000600007c20 */ /* 0x000fe40008400000 */
[----:B------:R-:W0:Y:S01]  /*eb90*/  LDC R15, c[0x0][0x148] ;  /* 0x00005200ff0f7b82 */ /* 0x000e220000000800 */
[----:B--2---:R-:W-:Y:S01]  /*eba0*/  SHF.R.U64 R10, R2, R4, R3 ;  /* 0x00000004020a7219 */ /* 0x004fe20000001203 */
[----:B------:R2:W0:Y:S01]  /*ebb0*/  F2I.U32.TRUNC.NTZ R13, R0 ;  /* 0x00000000000d7305 */ /* 0x000422000020f000 */
[----:B------:R-:W-:-:S02]  /*ebc0*/  ISETP.NE.AND.EX P0, PT, R21, RZ, PT, P0 ;  /* 0x000000ff1500720c */ /* 0x000fc40003f05300 */
[----:B------:R-:W-:-:S03]  /*ebd0*/  SHF.R.U32.HI R3, RZ, R4, R3 ;  /* 0x00000004ff037219 */ /* 0x000fc60000011603 */
[----:B------:R-:W0:Y:S01]  /*ebe0*/  LDC R14, c[0x0][0x600] ;  /* 0x00018000ff0e7b82 */ /* 0x000e220000000800 */
[-CC-:B---3--:R-:W-:Y:S02]  /*ebf0*/  SHF.R.U64 R8, R10, R6.reuse, R3.reuse ;  /* 0x000000060a087219 */ /* 0x188fe40000001203 */
[----:B------:R-:W-:-:S05]  /*ec00*/  SHF.R.U32.HI R3, RZ, R6, R3 ;  /* 0x00000006ff037219 */ /* 0x000fca0000011603 */
[----:B------:R-:W3:Y:S01]  /*ec10*/  LDC R22, c[0x0][0x648] ;  /* 0x00019200ff167b82 */ /* 0x000ee20000000800 */
[-CC-:B-----5:R-:W-:Y:S02]  /*ec20*/  SHF.R.U64 R12, R8, R18.reuse, R3.reuse ;  /* 0x00000012080c7219 */ /* 0x1a0fe40000001203 */
[-C--:B------:R-:W-:Y:S02]  /*ec30*/  SHF.L.U32 R5, R5, R18.reuse, RZ ;  /* 0x0000001205057219 */ /* 0x080fe400000006ff */
[-C--:B------:R-:W-:Y:S01]  /*ec40*/  SHF.R.U32.HI R3, RZ, R18.reuse, R3 ;  /* 0x00000012ff037219 */ /* 0x080fe20000011603 */
[----:B------:R-:W-:Y:S01]  /*ec50*/  IMAD.MOV.U32 R2, RZ, RZ, R12 ;  /* 0x000000ffff027224 */ /* 0x000fe200078e000c */
[----:B------:R-:W-:Y:S01]  /*ec60*/  SHF.L.U32 R18, R7, R18, RZ ;  /* 0x0000001207127219 */ /* 0x000fe200000006ff */
[----:B------:R-:W0:Y:S01]  /*ec70*/  LDC R23, c[0x0][0x638] ;  /* 0x00018e00ff177b82 */ /* 0x000e220000000800 */
[----:B------:R-:W-:-:S07]  /*ec80*/  LOP3.LUT R19, RZ, R5, RZ, 0x33, !PT ;  /* 0x00000005ff137212 */ /* 0x000fce00078e33ff */
[----:B------:R-:W0:Y:S01]  /*ec90*/  LDC R24, c[0x0][0x610] ;  /* 0x00018400ff187b82 */ /* 0x000e220000000800 */
[----:B--2---:R-:W-:Y:S05]  /*eca0*/  @!P0 BRA `(.L_x_296) ;  /* 0x0000000000288947 */ /* 0x004fea0003800000 */
        /* <DEDUP_REMOVED lines=10> */
.L_x_296:
[----:B---3--:R-:W-:Y:S01]  /*ed50*/  SHF.R.U64 R0, R2, R22, R3 ;  /* 0x0000001602007219 */ /* 0x008fe20000001203 */
[----:B0-----:R-:W-:Y:S01]  /*ed60*/  VIADD R7, R14, 0xffffffff ;  /* 0xffffffff0e077836 */ /* 0x001fe20000000000 */
[----:B------:R-:W-:Y:S01]  /*ed70*/  LOP3.LUT R5, R8, R19, RZ, 0xc0, !PT ;  /* 0x0000001308057212 */ /* 0x000fe200078ec0ff */
[----:B------:R-:W-:Y:S02]  /*ed80*/  IMAD.MOV R13, RZ, RZ, -R13 ;  /* 0x000000ffff0d7224 */ /* 0x000fe400078e0a0d */
[----:B------:R-:W-:Y:S02]  /*ed90*/  IMAD.MOV R3, RZ, RZ, -R0 ;  /* 0x000000ffff037224 */ /* 0x000fe400078e0a00 */
[----:B------:R-:W-:Y:S01]  /*eda0*/  IMAD R2, R18, R0, R5 ;  /* 0x0000000012027224 */ /* 0x000fe200078e0205 */
[----:B------:R-:W-:Y:S01]  /*edb0*/  LOP3.LUT R5, R10, R7, RZ, 0xc0, !PT ;  /* 0x000000070a057212 */ /* 0x000fe200078ec0ff */
[----:B------:R-:W-:Y:S02]  /*edc0*/  @P2 IMAD R17, R15, R13, R16 ;  /* 0x0000000d0f112224 */ /* 0x000fe400078e0210 */
[----:B------:R-:W-:-:S02]  /*edd0*/  IMAD R0, R3, R23, R12 ;  /* 0x0000001703007224 */ /* 0x000fc400078e020c */
[----:B------:R-:W-:Y:S02]  /*ede0*/  IMAD.MOV.U32 R4, RZ, RZ, 0x1 ;  /* 0x00000001ff047424 */ /* 0x000fe400078e00ff */
[----:B------:R-:W-:Y:S02]  /*edf0*/  IMAD R2, R2, R24, R17 ;  /* 0x0000001802027224 */ /* 0x000fe400078e0211 */
[----:B------:R-:W-:Y:S01]  /*ee00*/  IMAD R3, R0, R14, R5 ;  /* 0x0000000e00037224 */ /* 0x000fe200078e0205 */
[----:B------:R-:W-:-:S04]  /*ee10*/  PRMT R0, R4, 0x7610, R0 ;  /* 0x0000761004007816 */ /* 0x000fc80000000000 */
[----:B------:R-:W-:Y:S02]  /*ee20*/  SEL R4, R3, R2, !P2 ;  /* 0x0000000203047207 */ /* 0x000fe40005000000 */
[----:B------:R-:W-:-:S03]  /*ee30*/  SEL R2, R2, R3, !P2 ;  /* 0x0000000302027207 */ /* 0x000fc60005000000 */
[----:B------:R2:W-:Y:S04]  /*ee40*/  STL [R1+0x80], R4 ;  /* 0x0000800401007387 */ /* 0x0005e80000100800 */
[----:B------:R2:W-:Y:S04]  /*ee50*/  STL [R1+0x70], R11 ;  /* 0x0000700b01007387 */ /* 0x0005e80000100800 */
[----:B------:R2:W-:Y:S02]  /*ee60*/  STL [R1+0x7c], R2 ;  /* 0x00007c0201007387 */ /* 0x0005e40000100800 */
.L_x_294:
[----:B------:R-:W-:Y:S01]  /*ee70*/  LOP3.LUT P0, RZ, R0, 0xff, RZ, 0xc0, !PT ;  /* 0x000000ff00ff7812 */ /* 0x000fe2000780c0ff */
[----:B------:R-:W-:-:S12]  /*ee80*/  ULOP3.LUT UR27, UR27, 0x1, URZ, 0x3c, !UPT ;  /* 0x000000011b1b7892 */ /* 0x000fd8000f8e3c3f */
[----:B------:R-:W-:Y:S05]  /*ee90*/  @P0 BRA `(.L_x_297) ;  /* 0xffffff2400a80947 */ /* 0x000fea000383ffff */
[----:B------:R-:W-:Y:S05]  /*eea0*/  EXIT ;  /* 0x000000000000794d */ /* 0x000fea0003800000 */
.L_x_13:
[----:B------:R-:W-:-:S08]  /*eeb0*/  ISETP.NE.AND P0, PT, RZ, UR6, PT ;  /* 0x00000006ff007c0c */ /* 0x000fd0000bf05270 */
[----:B0123--:R-:W0:-:S00]  /*eec0*/  USETMAXREG.DEALLOC.CTAPOOL 0x28 ;  /* 0x00000028000079c8 */ /* 0x00fe0000080e0500 */
[----:B------:R-:W-:Y:S05]  /*eed0*/  @P0 EXIT ;  /* 0x000000000000094d */ /* 0x000fea0003800000 */
[----:B0-----:R-:W-:Y:S01]  /*eee0*/  LOP3.LUT P0, RZ, R0, 0xff, RZ, 0xc0, !PT ;  /* 0x000000ff00ff7812 */ /* 0x001fe2000780c0ff */
[----:B------:R-:W-:Y:S02]  /*eef0*/  IMAD.MOV.U32 R0, RZ, RZ, 0x1 ;  /* 0x00000001ff007424 */ /* 0x000fe400078e00ff */
[----:B------:R-:W-:-:S10]  /*ef00*/  IMAD.MOV.U32 R8, RZ, RZ, RZ ;  /* 0x000000ffff087224 */ /* 0x000fd400078e00ff */
[----:B------:R-:W-:Y:S05]  /*ef10*/  @!P0 BRA `(.L_x_298) ;  /* 0x0000000c00408947 */ /* 0x000fea0003800000 */
[----:B------:R-:W-:Y:S01]  /*ef20*/  LOP3.LUT P0, RZ, R3, 0x1f, RZ, 0xc0, !PT ;  /* 0x0000001f03ff7812 */ /* 0x000fe2000780c0ff */
[----:B------:R-:W-:Y:S01]  /*ef30*/  ULDC UR5, c[0x0][0x658] ;  /* 0x0001960000057ab9 */ /* 0x000fe20000000800 */
[----:B------:R-:W-:Y:S01]  /*ef40*/  UMOV UR6, 0xffffffff ;  /* 0xffffffff00067882 */ /* 0x000fe20000000000 */
[----:B------:R-:W-:Y:S01]  /*ef50*/  BSSY B0, `(.L_x_298) ;  /* 0x00000cc000007945 */ /* 0x000fe20003800000 */
[----:B------:R-:W-:Y:S01]  /*ef60*/  USHF.L.U32 UR6, UR6, UR5, URZ ;  /* 0x0000000506067299 */ /* 0x000fe2000800063f */
[C---:B------:R-:W-:Y:S01]  /*ef70*/  ISETP.NE.AND P3, PT, R2.reuse, RZ, PT ;  /* 0x000000ff0200720c */ /* 0x040fe20003f65270 */
[----:B------:R-:W-:Y:S01]  /*ef80*/  IMAD.MOV.U32 R9, RZ, RZ, 0x1 ;  /* 0x00000001ff097424 */ /* 0x000fe200078e00ff */
[----:B------:R-:W-:Y:S01]  /*ef90*/  ISETP.NE.OR P0, PT, R2, RZ, !P0 ;  /* 0x000000ff0200720c */ /* 0x000fe20004705670 */
[----:B------:R-:W-:Y:S01]  /*efa0*/  IMAD.MOV.U32 R0, RZ, RZ, 0x1 ;  /* 0x00000001ff007424 */ /* 0x000fe200078e00ff */
[----:B------:R-:W-:Y:S01]  /*efb0*/  ULDC UR4, c[0x0][0x600] ;  /* 0x0001800000047ab9 */ /* 0x000fe20000000800 */
[----:B------:R-:W-:Y:S01]  /*efc0*/  IMAD.MOV.U32 R8, RZ, RZ, RZ ;  /* 0x000000ffff087224 */ /* 0x000fe200078e00ff */
[----:B------:R-:W-:Y:S01]  /*efd0*/  UMOV UR7, 0x1 ;  /* 0x0000000100077882 */ /* 0x000fe20000000000 */
[----:B------:R-:W-:-:S02]  /*efe0*/  UIADD3 UR26, UR14, 0x1, URZ ;  /* 0x000000010e1a7890 */ /* 0x000fc4000fffe03f */
[----:B------:R-:W-:Y:S02]  /*eff0*/  ULOP3.LUT UR27, UR15, 0x2, URZ, 0xfc, !UPT ;  /* 0x000000020f1b7892 */ /* 0x000fe4000f8efc3f */
[----:B------:R-:W-:Y:S02]  /*f000*/  UIADD3 UR20, UR4, -0x1, URZ ;  /* 0xffffffff04147890 */ /* 0x000fe4000fffe03f */
[----:B------:R-:W-:Y:S02]  /*f010*/  USHF.L.U32 UR22, UR7, UR5, URZ ;  /* 0x0000000507167299 */ /* 0x000fe4000800063f */
[----:B------:R-:W-:Y:S01]  /*f020*/  ULOP3.LUT UR21, URZ, UR6, URZ, 0x33, !UPT ;  /* 0x000000063f157292 */ /* 0x000fe2000f8e333f */
[----:B------:R-:W-:-:S11]  /*f030*/  ULDC.64 UR24, c[0x0][0x198] ;  /* 0x0000660000187ab9 */ /* 0x000fd60000000a00 */
.L_x_310:
[----:B------:R-:W-:-:S03]  /*f040*/  UMOV UR4, 0xffffffff ;  /* 0xffffffff00047882 */ /* 0x000fc60000000000 */
[----:B01----:R-:W-:Y:S05]  /*f050*/  BRA.DIV UR4, `(.L_x_299) ;  /* 0x0000000e04f87947 */ /* 0x003fea000b800000 */
[----:B------:R-:W-:-:S13]  /*f060*/  ELECT P1, URZ, PT ;  /* 0x00000000003f782f */ /* 0x000fda0003820000 */
.L_x_322:
[----:B------:R-:W0:Y:S01]  /*f070*/  LDC R2, c[0x0][0x28c] ;  /* 0x0000a300ff027b82 */ /* 0x000e220000000800 */
[----:B------:R-:W-:Y:S01]  /*f080*/  BSSY B1, `(.L_x_300) ;  /* 0x000003b000017945 */ /* 0x000fe20003800000 */
[----:B0-----:R-:W-:-:S13]  /*f090*/  ISETP.LT.OR P1, PT, R2, 0x1, !P1 ;  /* 0x000000010200780c */ /* 0x001fda0004f21670 */
[----:B------:R-:W-:Y:S05]  /*f0a0*/  @P1 BRA `(.L_x_301) ;  /* 0x0000000000e01947 */ /* 0x000fea0003800000 */
[----:B------:R-:W2:Y:S04]  /*f0b0*/  LDL.LU R4, [R1+0x80] ;  /* 0x0000800001047983 */ /* 0x000ea80000300800 */
[----:B------:R-:W3:Y:S01]  /*f0c0*/  LDL.LU R3, [R1+0x7c] ;  /* 0x00007c0001037983 */ /* 0x000ee20000300800 */
[----:B------:R-:W-:Y:S02]  /*f0d0*/  IMAD.MOV.U32 R12, RZ, RZ, RZ ;  /* 0x000000ffff0c7224 */ /* 0x000fe400078e00ff */
[----:B------:R-:W-:Y:S02]  /*f0e0*/  IMAD.U32 R13, RZ, RZ, UR26 ;  /* 0x0000001aff0d7e24 */ /* 0x000fe4000f8e00ff */
[----:B------:R-:W-:Y:S02]  /*f0f0*/  IMAD.MOV.U32 R2, RZ, RZ, R0 ;  /* 0x000000ffff027224 */ /* 0x000fe400078e0000 */
[----:B--2---:R-:W-:-:S02]  /*f100*/  IMAD.SHL.U32 R6, R4, 0x100, RZ ;  /* 0x0000010004067824 */ /* 0x004fc400078e00ff */
[----:B---3--:R-:W-:Y:S02]  /*f110*/  IMAD.SHL.U32 R7, R3, 0x40, RZ ;  /* 0x0000004003077824 */ /* 0x008fe400078e00ff */
[----:B------:R-:W-:-:S07]  /*f120*/  IMAD.MOV.U32 R3, RZ, RZ, R8 ;  /* 0x000000ffff037224 */ /* 0x000fce00078e0008 */
.L_x_305:
[----:B------:R-:W0:Y:S01]  /*f130*/  S2R R5, SR_CgaCtaId ;  /* 0x0000000000057919 */ /* 0x000e220000008800 */
[----:B------:R-:W-:-:S04]  /*f140*/  MOV R4, 0x400 ;  /* 0x0000040000047802 */ /* 0x000fc80000000f00 */
[----:B0-----:R-:W-:Y:S02]  /*f150*/  LEA R10, R5, R4, 0x18 ;  /* 0x00000004050a7211 */ /* 0x001fe400078ec0ff */
[----:B------:R-:W-:Y:S01]  /*f160*/  SHF.L.U32 R4, R2, 0x1f, RZ ;  /* 0x0000001f02047819 */ /* 0x000fe200000006ff */
[----:B------:R-:W0:Y:S02]  /*f170*/  @!P3 LDC R5, c[0x0][0x500] ;  /* 0x00014000ff05bb82 */ /* 0x000e240000000800 */
[----:B------:R-:W-:-:S04]  /*f180*/  IMAD R11, R3, 0x8, R10 ;  /* 0x00000008030b7824 */ /* 0x000fc800078e020a */
[----:B------:R-:W1:Y:S02]  /*f190*/  SYNCS.PHASECHK.TRANS64.TRYWAIT P1, [R11+URZ+0x18], R4 ;  /* 0x000018040b0075a7 */ /* 0x000e64000802017f */
[----:B-1----:R-:W-:Y:S05]  /*f1a0*/  @!P1 BRA `(.L_x_302) ;  /* 0x0000000c00c49947 */ /* 0x002fea0003800000 */
.L_x_323:
[----:B------:R-:W-:Y:S01]  /*f1b0*/  UPRMT UR4, UR27, 0x9910, URZ ;  /* 0x000099101b047896 */ /* 0x000fe2000800003f */
[----:B0-----:R0:W-:Y:S03]  /*f1c0*/  @!P3 SYNCS.ARRIVE.TRANS64 RZ, [R11+URZ], R5 ;  /* 0x000000050bffb9a7 */ /* 0x0011e6000800003f */
[----:B------:R-:W-:-:S06]  /*f1d0*/  UISETP.NE.AND UP0, UPT, UR4, 0x2, UPT ;  /* 0x000000020400788c */ /* 0x000fcc000bf05270 */
[----:B------:R-:W-:-:S13]  /*f1e0*/  PLOP3.LUT P1, PT, PT, PT, UP0, 0x80, 0x0 ;  /* 0x000000000000781c */ /* 0x000fda0003f2f008 */
[----:B0-----:R-:W-:Y:S05]  /*f1f0*/  @P1 BRA `(.L_x_303) ;  /* 0x0000000000041947 */ /* 0x001fea0003800000 */
[----:B------:R-:W-:Y:S01]  /*f200*/  BPT.TRAP 0x1 ;  /* 0x000000040000795c */ /* 0x000fe20000300000 */
.L_x_303:
[----:B------:R-:W-:Y:S05]  /*f210*/  @P0 BRA `(.L_x_304) ;  /* 0x0000000000040947 */ /* 0x000fea0003800000 */
[----:B------:R-:W-:Y:S01]  /*f220*/  BPT.TRAP 0x1 ;  /* 0x000000040000795c */ /* 0x000fe20000300000 */
.L_x_304:
[----:B------:R-:W2:Y:S01]  /*f230*/  LDL R5, [R1+0x70] ;  /* 0x0000700001057983 */ /* 0x000ea20000100800 */
[--C-:B-1----:R-:W-:Y:S01]  /*f240*/  IMAD R4, R3, 0x2000, R10.reuse ;  /* 0x0000200003047824 */ /* 0x102fe200078e020a */
[----:B------:R-:W-:Y:S01]  /*f250*/  R2UR UR9, R11 ;  /* 0x000000000b0972ca */ /* 0x000fe200000e0000 */
[----:B------:R-:W-:Y:S01]  /*f260*/  IMAD R10, R3, 0x8000, R10 ;  /* 0x00008000030a7824 */ /* 0x000fe200078e020a */
[----:B------:R-:W-:Y:S01]  /*f270*/  UIADD3 UR4, UP0, UR24, 0xf0, URZ ;  /* 0x000000f018047890 */ /* 0x000fe2000ff1e03f */
[----:B------:R-:W-:Y:S01]  /*f280*/  VIADD R13, R13, 0xffffffff ;  /* 0xffffffff0d0d7836 */ /* 0x000fe20000000000 */
[----:B------:R-:W-:Y:S01]  /*f290*/  R2UR UR5, R4 ;  /* 0x00000000040572ca */ /* 0x000fe200000e0000 */
[----:B------:R-:W-:Y:S01]  /*f2a0*/  UIADD3 UR28, UP1, UR24, 0x1f0, URZ ;  /* 0x000001f0181c7890 */ /* 0x000fe2000ff3e03f */
[----:B------:R-:W-:Y:S01]  /*f2b0*/  R2UR UR8, R10 ;  /* 0x000000000a0872ca */ /* 0x000fe200000e0000 */
[----:B------:R-:W-:Y:S01]  /*f2c0*/  VIADD R3, R3, 0x1 ;  /* 0x0000000103037836 */ /* 0x000fe20000000000 */
[----:B------:R-:W-:Y:S01]  /*f2d0*/  R2UR UR11, R7 ;  /* 0x00000000070b72ca */ /* 0x000fe200000e0000 */
[----:B------:R-:W-:Y:S01]  /*f2e0*/  UIADD3.X UR29, URZ, UR25, URZ, UP1, !UPT ;  /* 0x000000193f1d7290 */ /* 0x000fe20008ffe43f */
[----:B------:R-:W-:Y:S01]  /*f2f0*/  R2UR UR10, R12 ;  /* 0x000000000c0a72ca */ /* 0x000fe200000e0000 */
[----:B------:R-:W-:Y:S01]  /*f300*/  UMOV UR6, 0x0 ;  /* 0x0000000000067882 */ /* 0x000fe20000000000 */
[----:B------:R-:W-:Y:S01]  /*f310*/  R2UR UR23, R6 ;  /* 0x00000000061772ca */ /* 0x000fe200000e0000 */
[----:B------:R-:W-:Y:S01]  /*f320*/  UMOV UR7, 0x10000000 ;  /* 0x1000000000077882 */ /* 0x000fe20000000000 */
[----:B------:R-:W-:Y:S01]  /*f330*/  ISETP.GT.AND P4, PT, R13, 0x1, PT ;  /* 0x000000010d00780c */ /* 0x000fe20003f84270 */
[----:B------:R-:W-:Y:S01]  /*f340*/  VIADD R12, R12, 0x80 ;  /* 0x000000800c0c7836 */ /* 0x000fe20000000000 */
[----:B------:R-:W-:Y:S01]  /*f350*/  ISETP.NE.AND P1, PT, R3, 0x3, PT ;  /* 0x000000030300780c */ /* 0x000fe20003f25270 */
[----:B------:R-:W-:-:S02]  /*f360*/  UIADD3 UR18, UR5, 0x100, URZ ;  /* 0x0000010005127890 */ /* 0x000fc4000fffe03f */
[----:B------:R-:W-:Y:S01]  /*f370*/  UIADD3.X UR5, URZ, UR25, URZ, UP0, !UPT ;  /* 0x000000193f057290 */ /* 0x000fe200087fe43f */
[----:B------:R-:W-:Y:S01]  /*f380*/  SEL R3, R3, RZ, P1 ;  /* 0x000000ff03037207 */ /* 0x000fe20000800000 */
[----:B------:R-:W-:-:S03]  /*f390*/  UIADD3 UR19, UR8, 0x6100, URZ ;  /* 0x0000610008137890 */ /* 0x000fc6000fffe03f */
[----:B------:R-:W-:Y:S01]  /*f3a0*/  UMOV UR8, UR18 ;  /* 0x0000001200087c82 */ /* 0x000fe20008000000 */
[----:B--2---:R-:W-:Y:S02]  /*f3b0*/  R2UR UR12, R5 ;  /* 0x00000000050c72ca */ /* 0x004fe400000e0000 */
[----:B------:R-:W-:-:S04]  /*f3c0*/  SEL R5, RZ, 0x1, P1 ;  /* 0x00000001ff057807 */ /* 0x000fc80000800000 */
[----:B------:R-:W-:-:S07]  /*f3d0*/  LOP3.LUT R2, R2, R5, RZ, 0x3c, !PT ;  /* 0x0000000502027212 */ /* 0x000fce00078e3cff */
[----:B------:R0:W-:Y:S02]  /*f3e0*/  UTMALDG.3D [UR8], [UR4], desc[UR6] ;  /* 0x00000608040075b4 */ /* 0x0001e40008011000 */
[----:B0-----:R-:W-:Y:S01]  /*f3f0*/  UMOV UR8, UR19 ;  /* 0x0000001300087c82 */ /* 0x001fe20008000000 */
[----:B------:R-:W-:Y:S02]  /*f400*/  UMOV UR11, UR23 ;  /* 0x00000017000b7c82 */ /* 0x000fe40008000000 */
[----:B------:R0:W-:Y:S02]  /*f410*/  UTMALDG.3D [UR8], [UR28], desc[UR6] ;  /* 0x000006081c0075b4 */ /* 0x0001e40008011000 */
[----:B0-----:R-:W-:Y:S05]  /*f420*/  @P4 BRA `(.L_x_305) ;  /* 0xfffffffc00404947 */ /* 0x001fea000383ffff */
.L_x_301:
[----:B------:R-:W-:Y:S05]  /*f430*/  BSYNC B1 ;  /* 0x0000000000017941 */ /* 0x000fea0003800000 */
.L_x_300:
[----:B------:R-:W2:Y:S01]  /*f440*/  LDL.LU R15, [R1+0x74] ;  /* 0x00007400010f7983 */ /* 0x000ea20000300800 */
[----:B------:R-:W-:Y:S01]  /*f450*/  LOP3.LUT P5, RZ, R9, 0xff, RZ, 0xc0, !PT ;  /* 0x000000ff09ff7812 */ /* 0x000fe200078ac0ff */
[----:B------:R-:W-:Y:S01]  /*f460*/  VIADD R8, R8, UR14 ;  /* 0x0000000e08087c36 */ /* 0x000fe20008000000 */
[----:B------:R-:W-:Y:S01]  /*f470*/  UISETP.GE.U32.AND UP0, UPT, UR14, 0x3, UPT ;  /* 0x000000030e00788c */ /* 0x000fe2000bf06070 */
[----:B------:R-:W3:Y:S01]  /*f480*/  LDL.LU R14, [R1+0x78] ;  /* 0x00007800010e7983 */ /* 0x000ee20000300800 */
[----:B------:R-:W-:Y:S01]  /*f490*/  IMAD.U32 R5, RZ, RZ, UR14 ;  /* 0x0000000eff057e24 */ /* 0x000fe2000f8e00ff */
[----:B------:R-:W-:Y:S01]  /*f4a0*/  ULDC.64 UR4, c[0x0][0x650] ;  /* 0x0001940000047ab9 */ /* 0x000fe20000000a00 */
[----:B------:R-:W-:Y:S01]  /*f4b0*/  ISETP.GT.U32.AND P1, PT, R8, 0x2, PT ;  /* 0x000000020800780c */ /* 0x000fe20003f24070 */
[----:B------:R-:W-:Y:S01]  /*f4c0*/  BSSY B1, `(.L_x_306) ;  /* 0x0000072000017945 */ /* 0x000fe20003800000 */
[----:B------:R-:W-:Y:S02]  /*f4d0*/  PLOP3.LUT P4, PT, PT, PT, UP0, 0x80, 0x0 ;  /* 0x000000000000781c */ /* 0x000fe40003f8f008 */
[----:B------:R-:W-:-:S02]  /*f4e0*/  ISETP.LT.U32.AND P1, PT, R5, 0x3, P1 ;  /* 0x000000030500780c */ /* 0x000fc40000f21070 */
[----:B------:R-:W-:Y:S01]  /*f4f0*/  PRMT R9, RZ, 0x7610, R9 ;  /* 0x00007610ff097816 */ /* 0x000fe20000000009 */
[----:B------:R-:W0:Y:S01]  /*f500*/  @P5 S2R R3, SR_CgaCtaId ;  /* 0x0000000000035919 */ /* 0x000e220000008800 */
[----:B------:R-:W-:-:S04]  /*f510*/  @P5 MOV R2, 0x400 ;  /* 0x0000040000025802 */ /* 0x000fc80000000f00 */
[----:B0-----:R-:W-:Y:S01]  /*f520*/  @P5 LEA R4, R3, R2, 0x18 ;  /* 0x0000000203045211 */ /* 0x001fe200078ec0ff */
[----:B------:R-:W-:-:S03]  /*f530*/  IMAD.WIDE.U32 R2, R8, -0x55555555, RZ ;  /* 0xaaaaaaab08027825 */ /* 0x000fc600078e00ff */
[----:B------:R0:W-:Y:S02]  /*f540*/  @P5 SYNCS.ARRIVE.TRANS64.A1T0 RZ, [R4+URZ+0x68], RZ ;  /* 0x000068ff04ff59a7 */ /* 0x0001e4000810003f */
[----:B------:R-:W-:Y:S02]  /*f550*/  SHF.R.U32.HI R5, RZ, 0x1, R3 ;  /* 0x00000001ff057819 */ /* 0x000fe40000011603 */
[----:B------:R-:W-:Y:S02]  /*f560*/  SEL R3, RZ, 0x1, !P1 ;  /* 0x00000001ff037807 */ /* 0x000fe40004800000 */
[----:B------:R-:W-:Y:S01]  /*f570*/  PRMT R2, RZ, 0x7610, R2 ;  /* 0x00007610ff027816 */ /* 0x000fe20000000002 */
[----:B------:R-:W-:Y:S01]  /*f580*/  IMAD R8, R5, -0x3, R8 ;  /* 0xfffffffd05087824 */ /* 0x000fe200078e0208 */
[----:B------:R-:W-:Y:S01]  /*f590*/  LOP3.LUT R0, R0, R3, RZ, 0x3c, !PT ;  /* 0x0000000300007212 */ /* 0x000fe200078e3cff */
[----:B0-----:R-:W-:Y:S02]  /*f5a0*/  IMAD.MOV.U32 R4, RZ, RZ, -0x1 ;  /* 0xffffffffff047424 */ /* 0x001fe400078e00ff */
[----:B------:R-:W-:Y:S01]  /*f5b0*/  IMAD.MOV.U32 R3, RZ, RZ, -0x1 ;  /* 0xffffffffff037424 */ /* 0x000fe200078e00ff */
[----:B------:R-:W-:Y:S01]  /*f5c0*/  @P4 LOP3.LUT R0, R0, 0x1, R5, 0x78, !PT ;  /* 0x0000000100004812 */ /* 0x000fe200078e7805 */
[----:B------:R-:W-:Y:S01]  /*f5d0*/  IMAD.MOV.U32 R5, RZ, RZ, -0x1 ;  /* 0xffffffffff057424 */ /* 0x000fe200078e00ff */
[----:B---3--:R-:W-:-:S04]  /*f5e0*/  IADD3 R14, P5, R14, UR16, RZ ;  /* 0x000000100e0e7c10 */ /* 0x008fc8000ffbe0ff */
[----:B--2---:R-:W-:Y:S01]  /*f5f0*/  IADD3.X R15, R15, UR13, RZ, P5, !PT ;  /* 0x0000000d0f0f7c10 */ /* 0x004fe2000affe4ff */
[----:B------:R0:W-:Y:S01]  /*f600*/  STL [R1+0x78], R14 ;  /* 0x0000780e01007387 */ /* 0x0001e20000100800 */
[----:B------:R-:W-:-:S03]  /*f610*/  ISETP.GE.U32.AND P1, PT, R14, UR4, PT ;  /* 0x000000040e007c0c */ /* 0x000fc6000bf26070 */
[----:B------:R0:W-:Y:S01]  /*f620*/  STL [R1+0x74], R15 ;  /* 0x0000740f01007387 */ /* 0x0001e20000100800 */
[----:B------:R-:W-:-:S03]  /*f630*/  ISETP.GE.U32.AND.EX P1, PT, R15, UR5, PT, P1 ;  /* 0x000000050f007c0c */ /* 0x000fc6000bf26110 */
[----:B------:R0:W-:Y:S04]  /*f640*/  STL [R1+0x7c], R5 ;  /* 0x00007c0501007387 */ /* 0x0001e80000100800 */
[----:B------:R0:W-:Y:S04]  /*f650*/  STL [R1+0x80], R4 ;  /* 0x0000800401007387 */ /* 0x0001e80000100800 */
[----:B------:R0:W-:Y:S02]  /*f660*/  STL [R1+0x70], R3 ;  /* 0x0000700301007387 */ /* 0x0001e40000100800 */
[----:B------:R-:W-:Y:S05]  /*f670*/  @P1 BRA `(.L_x_307) ;  /* 0x0000000400581947 */ /* 0x000fea0003800000 */
[----:B------:R-:W-:Y:S01]  /*f680*/  ULDC.64 UR4, c[0x0][0x628] ;  /* 0x00018a0000047ab9 */ /* 0x000fe20000000a00 */
[----:B------:R-:W1:Y:S01]  /*f690*/  S2R R12, SR_CTAID.X ;  /* 0x00000000000c7919 */ /* 0x000e620000002500 */
[----:B------:R-:W-:Y:S01]  /*f6a0*/  ISETP.NE.U32.AND P1, PT, RZ, UR4, PT ;  /* 0x00000004ff007c0c */ /* 0x000fe2000bf25070 */
[----:B------:R-:W-:Y:S01]  /*f6b0*/  ULDC UR7, c[0x0][0x630] ;  /* 0x00018c0000077ab9 */ /* 0x000fe20000000800 */
[----:B------:R-:W-:Y:S01]  /*f6c0*/  IMAD.MOV.U32 R2, RZ, RZ, R14 ;  /* 0x000000ffff027224 */ /* 0x000fe200078e000e */
[----:B------:R-:W2:Y:S01]  /*f6d0*/  S2R R10, SR_CTAID.Y ;  /* 0x00000000000a7919 */ /* 0x000ea20000002600 */
[----:B------:R-:W-:Y:S01]  /*f6e0*/  ISETP.NE.AND.EX P1, PT, RZ, UR5, PT, P1 ;  /* 0x00000005ff007c0c */ /* 0x000fe2000bf25310 */
[----:B0-----:R-:W-:-:S12]  /*f6f0*/  IMAD.MOV.U32 R3, RZ, RZ, R15 ;  /* 0x000000ffff037224 */ /* 0x001fd800078e000f */
[----:B------:R-:W-:Y:S05]  /*f700*/  @!P1 BRA `(.L_x_308) ;  /* 0x0000000000289947 */ /* 0x000fea0003800000 */
[----:B------:R-:W-:Y:S02]  /*f710*/  ULDC UR6, c[0x0][0x634] ;  /* 0x00018d0000067ab9 */ /* 0x000fe40000000800 */
[----:B------:R-:W-:-:S05]  /*f720*/  IADD3 R7, P1, R14, UR6, RZ ;  /* 0x000000060e077c10 */ /* 0x000fca000ff3e0ff */
[----:B------:R-:W-:-:S04]  /*f730*/  IMAD.X R11, RZ, RZ, R15, P1 ;  /* 0x000000ffff0b7224 */ /* 0x000fc800008e060f */
[----:B------:R-:W-:-:S04]  /*f740*/  IMAD.WIDE.U32 R4, R11, UR4, RZ ;  /* 0x000000040b047c25 */ /* 0x000fc8000f8e00ff */
[----:B------:R-:W-:-:S04]  /*f750*/  IMAD.WIDE.U32 R4, P1, R7, UR5, R4 ;  /* 0x0000000507047c25 */ /* 0x000fc8000f820004 */
[----:B------:R-:W-:-:S04]  /*f760*/  IMAD.WIDE.U32 R6, R7, UR4, RZ ;  /* 0x0000000407067c25 */ /* 0x000fc8000f8e00ff */
[----:B------:R-:W-:Y:S01]  /*f770*/  IMAD.X R3, RZ, RZ, RZ, P1 ;  /* 0x000000ffff037224 */ /* 0x000fe200008e06ff */
[----:B------:R-:W-:Y:S01]  /*f780*/  IADD3 RZ, P1, R7, R4, RZ ;  /* 0x0000000407ff7210 */ /* 0x000fe20007f3e0ff */
[----:B------:R-:W-:-:S04]  /*f790*/  IMAD.MOV.U32 R2, RZ, RZ, R5 ;  /* 0x000000ffff027224 */ /* 0x000fc800078e0005 */
[----:B------:R-:W-:-:S08]  /*f7a0*/  IMAD.WIDE.U32.X R2, R11, UR5, R2, P1 ;  /* 0x000000050b027c25 */ /* 0x000fd000088e0402 */
.L_x_308:
[--C-:B------:R-:W-:Y:S01]  /*f7b0*/  SHF.R.U64 R11, R2, UR7, R3.reuse ;  /* 0x00000007020b7c19 */ /* 0x100fe20008001203 */
[----:B------:R-:W-:Y:S01]  /*f7c0*/  ULDC.64 UR4, c[0x0][0x620] ;  /* 0x0001880000047ab9 */ /* 0x000fe20000000a00 */
[----:B------:R-:W-:Y:S01]  /*f7d0*/  SHF.R.U32.HI R2, RZ, UR7, R3 ;  /* 0x00000007ff027c19 */ /* 0x000fe20008011603 */
[----:B------:R-:W-:Y:S01]  /*f7e0*/  IMAD.MOV.U32 R3, RZ, RZ, R15 ;  /* 0x000000ffff037224 */ /* 0x000fe200078e000f */
[----:B------:R-:W-:Y:S01]  /*f7f0*/  IADD3 R5, P1, RZ, -R11, RZ ;  /* 0x8000000bff057210 */ /* 0x000fe20007f3e0ff */
[----:B------:R-:W0:Y:S01]  /*f800*/  LDC R7, c[0x0][0x144] ;  /* 0x00005100ff077b82 */ /* 0x000e220000000800 */
[----:B-1----:R-:W-:Y:S01]  /*f810*/  I2FP.F32.U32 R6, R12 ;  /* 0x0000000c00067245 */ /* 0x002fe20000201000 */
[----:B------:R-:W-:Y:S01]  /*f820*/  ULDC.64 UR8, c[0x0][0x640] ;  /* 0x0001900000087ab9 */ /* 0x000fe20000000a00 */
[----:B------:R-:W-:Y:S01]  /*f830*/  ULDC UR6, c[0x0][0x608] ;  /* 0x0001820000067ab9 */ /* 0x000fe20000000800 */
[----:B------:R-:W-:Y:S01]  /*f840*/  IMAD.X R2, RZ, RZ, ~R2, P1 ;  /* 0x000000ffff027224 */ /* 0x000fe200008e0e02 */
[----:B------:R-:W-:-:S03]  /*f850*/  ISETP.NE.U32.AND P1, PT, RZ, UR8, PT ;  /* 0x00000008ff007c0c */ /* 0x000fc6000bf25070 */
[----:B------:R-:W-:Y:S01]  /*f860*/  IMAD R4, R2, UR4, RZ ;  /* 0x0000000402047c24 */ /* 0x000fe2000f8e02ff */
[----:B------:R-:W1:Y:S01]  /*f870*/  LDC R15, c[0x0][0x148] ;  /* 0x00005200ff0f7b82 */ /* 0x000e620000000800 */
[----:B------:R-:W-:Y:S01]  /*f880*/  IMAD.MOV.U32 R2, RZ, RZ, R14 ;  /* 0x000000ffff027224 */ /* 0x000fe200078e000e */
[----:B------:R-:W-:-:S03]  /*f890*/  ISETP.NE.AND.EX P1, PT, RZ, UR9, PT, P1 ;  /* 0x00000009ff007c0c */ /* 0x000fc6000bf25310 */
[----:B------:R-:W-:Y:S01]  /*f8a0*/  IMAD.WIDE.U32 R2, R5, UR4, R2 ;  /* 0x0000000405027c25 */ /* 0x000fe2000f8e0002 */
[----:B------:R-:W-:-:S03]  /*f8b0*/  ULDC UR4, c[0x0][0x150] ;  /* 0x0000540000047ab9 */ /* 0x000fc60000000800 */
[----:B------:R-:W-:Y:S01]  /*f8c0*/  FMUL R6, R6, UR4 ;  /* 0x0000000406067c20 */ /* 0x000fe20008400000 */
[----:B------:R-:W-:Y:S01]  /*f8d0*/  IMAD R5, R5, UR5, R4 ;  /* 0x0000000505057c24 */ /* 0x000fe2000f8e0204 */
[----:B------:R-:W-:Y:S01]  /*f8e0*/  ULDC UR4, c[0x0][0x618] ;  /* 0x0001860000047ab9 */ /* 0x000fe20000000800 */
[----:B------:R-:W-:Y:S02]  /*f8f0*/  ULDC UR5, c[0x0][0x154] ;  /* 0x0000550000057ab9 */ /* 0x000fe40000000800 */
[----:B------:R-:W-:Y:S01]  /*f900*/  IMAD.IADD R3, R3, 0x1, R5 ;  /* 0x0000000103037824 */ /* 0x000fe200078e0205 */
[----:B------:R-:W3:Y:S04]  /*f910*/  F2I.U32.TRUNC.NTZ R6, R6 ;  /* 0x0000000600067305 */ /* 0x000ee8000020f000 */
[----:B------:R-:W-:-:S02]  /*f920*/  SHF.R.U64 R13, R2, UR4, R3 ;  /* 0x00000004020d7c19 */ /* 0x000fc40008001203 */
[----:B--2---:R-:W-:-:S05]  /*f930*/  I2FP.F32.U32 R2, R10 ;  /* 0x0000000a00027245 */ /* 0x004fca0000201000 */
[----:B------:R-:W-:Y:S01]  /*f940*/  FMUL R4, R2, UR5 ;  /* 0x0000000502047c20 */ /* 0x000fe20008400000 */
[----:B------:R-:W-:Y:S01]  /*f950*/  SHF.R.U32.HI R2, RZ, UR4, R3 ;  /* 0x00000004ff027c19 */ /* 0x000fe20008011603 */
[----:B------:R-:W-:Y:S02]  /*f960*/  ULDC UR4, c[0x0][0x658] ;  /* 0x0001960000047ab9 */ /* 0x000fe40000000800 */
[----:B------:R2:W4:Y:S01]  /*f970*/  F2I.U32.TRUNC.NTZ R18, R4 ;  /* 0x0000000400127305 */ /* 0x000522000020f000 */
[----:B------:R-:W-:Y:S01]  /*f980*/  SHF.R.U64 R16, R13, UR6, R2 ;  /* 0x000000060d107c19 */ /* 0x000fe20008001202 */
[----:B---3--:R-:W-:Y:S01]  /*f990*/  IMAD.MOV R6, RZ, RZ, -R6 ;  /* 0x000000ffff067224 */ /* 0x008fe200078e0a06 */
[----:B------:R-:W-:-:S03]  /*f9a0*/  SHF.R.U32.HI R3, RZ, UR6, R2 ;  /* 0x00000006ff037c19 */ /* 0x000fc60008011602 */
[----:B0-----:R-:W-:Y:S01]  /*f9b0*/  IMAD R12, R7, R6, R12 ;  /* 0x00000006070c7224 */ /* 0x001fe200078e020c */
[--C-:B------:R-:W-:Y:S02]  /*f9c0*/  SHF.R.U64 R14, R16, UR4, R3.reuse ;  /* 0x00000004100e7c19 */ /* 0x100fe40008001203 */
[----:B------:R-:W-:-:S03]  /*f9d0*/  SHF.R.U32.HI R3, RZ, UR4, R3 ;  /* 0x00000004ff037c19 */ /* 0x000fc60008011603 */
[----:B------:R-:W-:Y:S01]  /*f9e0*/  IMAD.MOV.U32 R2, RZ, RZ, R14 ;  /* 0x000000ffff027224 */ /* 0x000fe200078e000e */
[----:B--2-4-:R-:W-:Y:S06]  /*f9f0*/  @!P1 BRA `(.L_x_309) ;  /* 0x0000000000289947 */ /* 0x014fec0003800000 */
        /* <DEDUP_REMOVED lines=10> */
.L_x_309:
[----:B------:R-:W-:Y:S01]  /*faa0*/  ULDC UR4, c[0x0][0x648] ;  /* 0x0001920000047ab9 */ /* 0x000fe20000000800 */
[----:B------:R-:W-:Y:S01]  /*fab0*/  IMAD.MOV R18, RZ, RZ, -R18 ;  /* 0x000000ffff127224 */ /* 0x000fe200078e0a12 */
[----:B------:R-:W-:Y:S01]  /*fac0*/  SHF.R.U64 R3, R2, UR4, R3 ;  /* 0x0000000402037c19 */ /* 0x000fe20008001203 */
[----:B------:R-:W-:Y:S01]  /*fad0*/  ULDC UR4, c[0x0][0x638] ;  /* 0x00018e0000047ab9 */ /* 0x000fe20000000800 */
[----:B------:R-:W-:Y:S01]  /*fae0*/  LOP3.LUT R2, R16, UR21, RZ, 0xc0, !PT ;  /* 0x0000001510027c12 */ /* 0x000fe2000f8ec0ff */
[----:B-1----:R-:W-:Y:S01]  /*faf0*/  @P2 IMAD R12, R15, R18, R10 ;  /* 0x000000120f0c2224 */ /* 0x002fe200078e020a */
[----:B------:R-:W-:Y:S01]  /*fb00*/  LOP3.LUT R13, R13, UR20, RZ, 0xc0, !PT ;  /* 0x000000140d0d7c12 */ /* 0x000fe2000f8ec0ff */
[----:B------:R-:W-:Y:S01]  /*fb10*/  IMAD.MOV R5, RZ, RZ, -R3 ;  /* 0x000000ffff057224 */ /* 0x000fe200078e0a03 */
[----:B------:R-:W-:Y:S01]  /*fb20*/  ULDC UR5, c[0x0][0x610] ;  /* 0x0001840000057ab9 */ /* 0x000fe20000000800 */
[----:B------:R-:W-:Y:S02]  /*fb30*/  IMAD R3, R3, UR22, R2 ;  /* 0x0000001603037c24 */ /* 0x000fe4000f8e0202 */
[----:B------:R-:W-:Y:S01]  /*fb40*/  IMAD R14, R5, UR4, R14 ;  /* 0x00000004050e7c24 */ /* 0x000fe2000f8e020e */
[----:B------:R-:W-:Y:S01]  /*fb50*/  ULDC UR4, c[0x0][0x600] ;  /* 0x0001800000047ab9 */ /* 0x000fe20000000800 */
[----:B------:R-:W-:-:S02]  /*fb60*/  IMAD R3, R3, UR5, R12 ;  /* 0x0000000503037c24 */ /* 0x000fc4000f8e020c */
[----:B------:R-:W-:Y:S02]  /*fb70*/  IMAD R14, R14, UR4, R13 ;  /* 0x000000040e0e7c24 */ /* 0x000fe4000f8e020d */
[----:B------:R-:W-:-:S03]  /*fb80*/  IMAD.MOV.U32 R2, RZ, RZ, 0x1 ;  /* 0x00000001ff027424 */ /* 0x000fc600078e00ff */
[----:B------:R-:W-:Y:S02]  /*fb90*/  SEL R4, R14, R3, !P2 ;  /* 0x000000030e047207 */ /* 0x000fe40005000000 */
[----:B------:R-:W-:-:S03]  /*fba0*/  SEL R3, R3, R14, !P2 ;  /* 0x0000000e03037207 */ /* 0x000fc60005000000 */
[----:B------:R1:W-:Y:S04]  /*fbb0*/  STL [R1+0x80], R4 ;  /* 0x0000800401007387 */ /* 0x0003e80000100800 */
[----:B------:R1:W-:Y:S04]  /*fbc0*/  STL [R1+0x70], R11 ;  /* 0x0000700b01007387 */ /* 0x0003e80000100800 */
[----:B------:R1:W-:Y:S02]  /*fbd0*/  STL [R1+0x7c], R3 ;  /* 0x00007c0301007387 */ /* 0x0003e40000100800 */
.L_x_307:
[----:B------:R-:W-:Y:S05]  /*fbe0*/  BSYNC B1 ;  /* 0x0000000000017941 */ /* 0x000fea0003800000 */
.L_x_306:
[----:B------:R-:W-:-:S13]  /*fbf0*/  LOP3.LUT P1, RZ, R2, 0xff, RZ, 0xc0, !PT ;  /* 0x000000ff02ff7812 */ /* 0x000fda000782c0ff */
[----:B------:R-:W-:Y:S05]  /*fc00*/  @P1 BRA `(.L_x_310) ;  /* 0xfffffff4000c1947 */ /* 0x000fea000383ffff */
[----:B------:R-:W-:Y:S05]  /*fc10*/  BSYNC B0 ;  /* 0x0000000000007941 */ /* 0x000fea0003800000 */
.L_x_298:
[----:B------:R-:W-:-:S03]  /*fc20*/  UMOV UR4, 0xffffffff ;  /* 0xffffffff00047882 */ /* 0x000fc60000000000 */
[----:B------:R-:W-:Y:S05]  /*fc30*/  BRA.DIV UR4, `(.L_x_311) ;  /* 0x0000000604347947 */ /* 0x000fea000b800000 */
[----:B------:R-:W-:-:S13]  /*fc40*/  ELECT P0, URZ, PT ;  /* 0x00000000003f782f */ /* 0x000fda0003800000 */
.L_x_326:
[----:B------:R-:W-:Y:S04]  /*fc50*/  BSSY B0, `(.L_x_312) ;  /* 0x0000023000007945 */ /* 0x000fe80003800000 */
[----:B------:R-:W-:Y:S05]  /*fc60*/  @!P0 BRA `(.L_x_313) ;  /* 0x0000000000848947 */ /* 0x000fea0003800000 */
[----:B------:R-:W-:-:S04]  /*fc70*/  ULOP3.LUT UR4, UR15, 0x2, URZ, 0xfc, !UPT ;  /* 0x000000020f047892 */ /* 0x000fc8000f8efc3f */
[----:B------:R-:W-:-:S06]  /*fc80*/  UISETP.NE.AND UP0, UPT, UR4, 0x3, UPT ;  /* 0x000000030400788c */ /* 0x000fcc000bf05270 */
[----:B------:R-:W-:-:S13]  /*fc90*/  PLOP3.LUT P0, PT, PT, PT, UP0, 0x80, 0x0 ;  /* 0x000000000000781c */ /* 0x000fda0003f0f008 */
[----:B------:R-:W-:Y:S05]  /*fca0*/  @!P0 BRA `(.L_x_314) ;  /* 0x0000000000048947 */ /* 0x000fea0003800000 */
[----:B------:R-:W-:Y:S01]  /*fcb0*/  BPT.TRAP 0x1 ;  /* 0x000000040000795c */ /* 0x000fe20000300000 */
.L_x_314:
[----:B01----:R-:W0:Y:S01]  /*fcc0*/  S2R R3, SR_CgaCtaId ;  /* 0x0000000000037919 */ /* 0x003e220000008800 */
[----:B------:R-:W-:-:S04]  /*fcd0*/  MOV R2, 0x400 ;  /* 0x0000040000027802 */ /* 0x000fc80000000f00 */
[----:B0-----:R-:W-:Y:S02]  /*fce0*/  LEA R3, R3, R2, 0x18 ;  /* 0x0000000203037211 */ /* 0x001fe400078ec0ff */
[----:B------:R-:W-:-:S03]  /*fcf0*/  SHF.L.U32 R2, R0, 0x1f, RZ ;  /* 0x0000001f00027819 */ /* 0x000fc600000006ff */
[----:B------:R-:W-:-:S04]  /*fd00*/  VIADD R3, R3, 0x18 ;  /* 0x0000001803037836 */ /* 0x000fc80000000000 */
[C---:B------:R-:W-:Y:S02]  /*fd10*/  IMAD R7, R8.reuse, 0x8, R3 ;  /* 0x0000000808077824 */ /* 0x040fe400078e0203 */
[----:B------:R-:W-:Y:S02]  /*fd20*/  VIADD R8, R8, 0x1 ;  /* 0x0000000108087836 */ /* 0x000fe40000000000 */
[----:B------:R-:W0:Y:S03]  /*fd30*/  SYNCS.PHASECHK.TRANS64.TRYWAIT P0, [R7+URZ], R2 ;  /* 0x00000002070075a7 */ /* 0x000e26000800017f */
[----:B------:R-:W-:-:S04]  /*fd40*/  ISETP.NE.AND P1, PT, R8, 0x3, PT ;  /* 0x000000030800780c */ /* 0x000fc80003f25270 */
[----:B------:R-:W-:Y:S02]  /*fd50*/  SEL R5, RZ, 0x1, P1 ;  /* 0x00000001ff057807 */ /* 0x000fe40000800000 */
[----:B------:R-:W-:Y:S02]  /*fd60*/  SEL R8, R8, RZ, P1 ;  /* 0x000000ff08087207 */ /* 0x000fe40000800000 */
[----:B------:R-:W-:-:S03]  /*fd70*/  LOP3.LUT R5, R0, R5, RZ, 0x3c, !PT ;  /* 0x0000000500057212 */ /* 0x000fc600078e3cff */
[----:B------:R-:W-:Y:S01]  /*fd80*/  IMAD R9, R8, 0x8, R3 ;  /* 0x0000000808097824 */ /* 0x000fe200078e0203 */
[----:B------:R-:W-:Y:S01]  /*fd90*/  SHF.L.U32 R4, R5, 0x1f, RZ ;  /* 0x0000001f05047819 */ /* 0x000fe200000006ff */
[----:B0-----:R-:W-:Y:S06]  /*fda0*/  @!P0 BRA `(.L_x_315) ;  /* 0x0000000000fc8947 */ /* 0x001fec0003800000 */
.L_x_327:
[----:B------:R-:W1:Y:S01]  /*fdb0*/  SYNCS.PHASECHK.TRANS64.TRYWAIT P0, [R9+URZ], R4 ;  /* 0x00000004090075a7 */ /* 0x000e62000800017f */
[----:B------:R-:W-:-:S05]  /*fdc0*/  VIADD R0, R8, 0x1 ;  /* 0x0000000108007836 */ /* 0x000fca0000000000 */
[----:B------:R-:W-:-:S04]  /*fdd0*/  ISETP.NE.AND P1, PT, R0, 0x3, PT ;  /* 0x000000030000780c */ /* 0x000fc80003f25270 */
[----:B0-----:R-:W-:Y:S02]  /*fde0*/  SEL R2, RZ, 0x1, P1 ;  /* 0x00000001ff027807 */ /* 0x001fe40000800000 */
[----:B------:R-:W-:Y:S02]  /*fdf0*/  SEL R0, R0, RZ, P1 ;  /* 0x000000ff00007207 */ /* 0x000fe40000800000 */
[----:B------:R-:W-:Y:S01]  /*fe00*/  LOP3.LUT R2, R5, R2, RZ, 0x3c, !PT ;  /* 0x0000000205027212 */ /* 0x000fe200078e3cff */
[----:B-1----:R-:W-:Y:S06]  /*fe10*/  @!P0 BRA `(.L_x_316) ;  /* 0x0000000000f48947 */ /* 0x002fec0003800000 */
.L_x_328:
[----:B------:R-:W-:Y:S01]  /*fe20*/  IMAD R3, R0, 0x8, R3 ;  /* 0x0000000800037824 */ /* 0x000fe200078e0203 */
[----:B------:R-:W-:-:S07]  /*fe30*/  SHF.L.U32 R0, R2, 0x1f, RZ ;  /* 0x0000001f02007819 */ /* 0x000fce00000006ff */
.L_x_317:
[----:B-1----:R1:W2:Y:S02]  /*fe40*/  SYNCS.PHASECHK.TRANS64.TRYWAIT P0, [R3+URZ], R0 ;  /* 0x00000000030075a7 */ /* 0x0022a4000800017f */
[----:B--2---:R-:W-:Y:S05]  /*fe50*/  @!P0 NANOSLEEP.SYNCS 0x989680 ;  /* 0x009896800000895d */ /* 0x004fea0003900000 */
[----:B------:R-:W2:Y:S02]  /*fe60*/  @!P0 SYNCS.PHASECHK.TRANS64 P0, [R3+URZ], R0 ;  /* 0x00000000030085a7 */ /* 0x000ea4000800007f */
[----:B--2---:R-:W-:Y:S05]  /*fe70*/  @!P0 BRA `(.L_x_317) ;  /* 0xfffffffc00f08947 */ /* 0x004fea000383ffff */
.L_x_313:
[----:B------:R-:W-:Y:S05]  /*fe80*/  BSYNC B0 ;  /* 0x0000000000007941 */ /* 0x000fea0003800000 */
.L_x_312:
[----:B------:R-:W-:Y:S05]  /*fe90*/  EXIT ;  /* 0x000000000000794d */ /* 0x000fea0003800000 */
.L_x_15:
[----:B--2---:R-:W-:-:S04]  /*fea0*/  IMAD.U32 R3, RZ, RZ, UR18 ;  /* 0x00000012ff037e24 */ /* 0x004fc8000f8e00ff */
[----:B------:R2:W3:Y:S03]  /*feb0*/  SYNCS.PHASECHK.TRANS64.TRYWAIT P0, [R3+URZ+-0x8], R0 ;  /* 0xfffff800030075a7 */ /* 0x0004e6000800017f */
[----:B---3--:R-:W-:Y:S05]  /*fec0*/  @!P0 NANOSLEEP.SYNCS 0x989680 ;  /* 0x009896800000895d */ /* 0x008fea0003900000 */
[----:B------:R-:W3:Y:S02]  /*fed0*/  @!P0 SYNCS.PHASECHK.TRANS64 P0, [R3+URZ+-0x8], R0 ;  /* 0xfffff800030085a7 */ /* 0x000ee4000800007f */
[----:B---3--:R-:W-:Y:S05]  /*fee0*/  @!P0 BRA `(.L_x_15) ;  /* 0xfffffffc00ec8947 */ /* 0x008fea000383ffff */
[----:B------:R-:W-:Y:S05]  /*fef0*/  BRA `(.L_x_318) ;  /* 0xffffff1400b07947 */ /* 0x000fea000383ffff */
.L_x_20:
[----:B-1----:R-:W-:-:S04]  /*ff00*/  IMAD.U32 R3, RZ, RZ, UR6 ;  /* 0x00000006ff037e24 */ /* 0x002fc8000f8e00ff */
[----:B------:R1:W2:Y:S03]  /*ff10*/  SYNCS.PHASECHK.TRANS64.TRYWAIT P0, [R3+URZ], R0 ;  /* 0x00000000030075a7 */ /* 0x0002a6000800017f */
[----:B--2---:R-:W-:Y:S05]  /*ff20*/  @!P0 NANOSLEEP.SYNCS 0x989680 ;  /* 0x009896800000895d */ /* 0x004fea0003900000 */
[----:B------:R-:W2:Y:S02]  /*ff30*/  @!P0 SYNCS.PHASECHK.TRANS64 P0, [R3+URZ], R0 ;  /* 0x00000000030085a7 */ /* 0x000ea4000800007f */
[----:B--2---:R-:W-:Y:S05]  /*ff40*/  @!P0 BRA `(.L_x_20) ;  /* 0xfffffffc00ec8947 */ /* 0x004fea000383ffff */
[----:B------:R-:W-:Y:S05]  /*ff50*/  BRA `(.L_x_19) ;  /* 0xffffff2000187947 */ /* 0x000fea000383ffff */
.L_x_26:
[----:B-----5:R2:W-:Y:S02]  /*ff60*/  STL [R1+0x98], R0 ;  /* 0x0000980001007387 */ /* 0x0205e40000100800 */
[----:B--2---:R-:W-:-:S04]  /*ff70*/  IMAD.U32 R0, RZ, RZ, UR9 ;  /* 0x00000009ff007e24 */ /* 0x004fc8000f8e00ff */
[----:B------:R2:W3:Y:S03]  /*ff80*/  SYNCS.PHASECHK.TRANS64.TRYWAIT P0, [R0+URZ], R229 ;  /* 0x000000e5000075a7 */ /* 0x0004e6000800017f */
[----:B---3--:R-:W-:Y:S05]  /*ff90*/  @!P0 NANOSLEEP.SYNCS 0x989680 ;  /* 0x009896800000895d */ /* 0x008fea0003900000 */
[----:B------:R2:W3:Y:S02]  /*ffa0*/  @!P0 SYNCS.PHASECHK.TRANS64 P0, [R0+URZ], R229 ;  /* 0x000000e5000085a7 */ /* 0x0004e4000800007f */
[----:B--2---:R2:W5:Y:S02]  /*ffb0*/  LDL.LU R0, [R1+0x98] ;  /* 0x0000980001007983 */ /* 0x0045640000300800 */
[----:B--23--:R-:W-:Y:S05]  /*ffc0*/  @!P0 BRA `(.L_x_26) ;  /* 0xfffffffc00e48947 */ /* 0x00cfea000383ffff */
[----:B------:R-:W-:Y:S05]  /*ffd0*/  BRA `(.L_x_25) ;  /* 0xffffff3000b07947 */ /* 0x000fea000383ffff */
.L_x_34:
[----:B-1----:R-:W-:-:S04]  /*ffe0*/  IMAD.U32 R25, RZ, RZ, UR18 ;  /* 0x00000012ff197e24 */ /* 0x002fc8000f8e00ff */
[----:B------:R1:W3:Y:S03]  /*fff0*/  SYNCS.PHASECHK.TRANS64.TRYWAIT P0, [R25+URZ+0x8], R24 ;  /* 0x00000818190075a7 */ /* 0x0002e6000800017f */
[----:B---3--:R-:W-:Y:S05]  /*10000*/  @!P0 NANOSLEEP.SYNCS 0x989680 ;  /* 0x009896800000895d */ /* 0x008fea0003900000 */
[----:B------:R-:W3:Y:S02]  /*10010*/  @!P0 SYNCS.PHASECHK.TRANS64 P0, [R25+URZ+0x8], R24 ;  /* 0x00000818190085a7 */ /* 0x000ee4000800007f */
[----:B---3--:R-:W-:Y:S05]  /*10020*/  @!P0 BRA `(.L_x_34) ;  /* 0xfffffffc00ec8947 */ /* 0x008fea000383ffff */
[----:B------:R-:W-:Y:S05]  /*10030*/  BRA `(.L_x_319) ;  /* 0xffffff5400907947 */ /* 0x000fea000383ffff */
.L_x_299:
[----:B------:R-:W-:Y:S01]  /*10040*/  BSSY B1, `(.L_x_320) ;  /* 0x0000006000017945 */ /* 0x000fe20003800000 */
[----:B------:R-:W-:-:S07]  /*10050*/  IMAD.MOV.U32 R2, RZ, RZ, -0x1 ;  /* 0xffffffffff027424 */ /* 0x000fce00078e00ff */
[----:B------:R-:W-:Y:S05]  /*10060*/  WARPSYNC.COLLECTIVE R2, `(.L_x_321) ;  /* 0x00000000020c7348 */ /* 0x000fea0003c00000 */
[----:B------:R-:W-:Y:S02]  /*10070*/  ELECT P1, UR62, PT ;  /* 0x00000000003e782f */ /* 0x000fe40003820000 */
[----:B------:R-:W-:Y:S01]  /*10080*/  MOV R2, UR62 ;  /* 0x0000003e00027c02 */ /* 0x000fe20008000f00 */
[----:B------:R-:W-:Y:S10]  /*10090*/  ENDCOLLECTIVE ;  /* 0x000000000000791b */ /* 0x000ff40003800000 */
.L_x_321:
[----:B------:R-:W-:Y:S05]  /*100a0*/  BSYNC B1 ;  /* 0x0000000000017941 */ /* 0x000fea0003800000 */
.L_x_320:
[----:B------:R-:W-:Y:S05]  /*100b0*/  BRA `(.L_x_322) ;  /* 0xffffffec00ec7947 */ /* 0x000fea000383ffff */
.L_x_302:
[----:B-1----:R1:W2:Y:S02]  /*100c0*/  SYNCS.PHASECHK.TRANS64.TRYWAIT P1, [R11+URZ+0x18], R4 ;  /* 0x000018040b0075a7 */ /* 0x0022a4000802017f */
[----:B--2---:R-:W-:Y:S05]  /*100d0*/  @!P1 NANOSLEEP.SYNCS 0x989680 ;  /* 0x009896800000995d */ /* 0x004fea0003900000 */
[----:B------:R-:W2:Y:S02]  /*100e0*/  @!P1 SYNCS.PHASECHK.TRANS64 P1, [R11+URZ+0x18], R4 ;  /* 0x000018040b0095a7 */ /* 0x000ea4000802007f */
[----:B--2---:R-:W-:Y:S05]  /*100f0*/  @!P1 BRA `(.L_x_302) ;  /* 0xfffffffc00f09947 */ /* 0x004fea000383ffff */
[----:B------:R-:W-:Y:S05]  /*10100*/  BRA `(.L_x_323) ;  /* 0xfffffff000287947 */ /* 0x000fea000383ffff */
.L_x_311:
[----:B------:R-:W-:Y:S01]  /*10110*/  BSSY B0, `(.L_x_324) ;  /* 0x0000006000007945 */ /* 0x000fe20003800000 */
[----:B------:R-:W-:-:S07]  /*10120*/  IMAD.MOV.U32 R2, RZ, RZ, -0x1 ;  /* 0xffffffffff027424 */ /* 0x000fce00078e00ff */
[----:B01----:R-:W-:Y:S05]  /*10130*/  WARPSYNC.COLLECTIVE R2, `(.L_x_325) ;  /* 0x00000000020c7348 */ /* 0x003fea0003c00000 */
[----:B------:R-:W-:Y:S02]  /*10140*/  ELECT P1, UR62, PT ;  /* 0x00000000003e782f */ /* 0x000fe40003820000 */
[----:B------:R-:W-:Y:S01]  /*10150*/  MOV R2, UR62 ;  /* 0x0000003e00027c02 */ /* 0x000fe20008000f00 */
[----:B01----:R-:W-:Y:S10]  /*10160*/  ENDCOLLECTIVE ;  /* 0x000000000000791b */ /* 0x003ff40003800000 */
.L_x_325:
[----:B------:R-:W-:Y:S05]  /*10170*/  BSYNC B0 ;  /* 0x0000000000007941 */ /* 0x000fea0003800000 */
.L_x_324:
[----:B------:R-:W-:Y:S01]  /*10180*/  PLOP3.LUT P0, PT, P1, PT, PT, 0x80, 0x0 ;  /* 0x000000000000781c */ /* 0x000fe20000f0f070 */
[----:B------:R-:W-:-:S12]  /*10190*/  BRA `(.L_x_326) ;  /* 0xfffffff800ac7947 */ /* 0x000fd8000383ffff */
.L_x_315:
[----:B0-----:R0:W1:Y:S02]  /*101a0*/  SYNCS.PHASECHK.TRANS64.TRYWAIT P0, [R7+URZ], R2 ;  /* 0x00000002070075a7 */ /* 0x001064000800017f */
[----:B-1----:R-:W-:Y:S05]  /*101b0*/  @!P0 NANOSLEEP.SYNCS 0x989680 ;  /* 0x009896800000895d */ /* 0x002fea0003900000 */
[----:B------:R-:W1:Y:S02]  /*101c0*/  @!P0 SYNCS.PHASECHK.TRANS64 P0, [R7+URZ], R2 ;  /* 0x00000002070085a7 */ /* 0x000e64000800007f */
[----:B-1----:R-:W-:Y:S05]  /*101d0*/  @!P0 BRA `(.L_x_315) ;  /* 0xfffffffc00f08947 */ /* 0x002fea000383ffff */
[----:B------:R-:W-:Y:S05]  /*101e0*/  BRA `(.L_x_327) ;  /* 0xfffffff800f07947 */ /* 0x000fea000383ffff */
.L_x_316:
[----:B0-----:R0:W1:Y:S02]  /*101f0*/  SYNCS.PHASECHK.TRANS64.TRYWAIT P0, [R9+URZ], R4 ;  /* 0x00000004090075a7 */ /* 0x001064000800017f */
[----:B-1----:R-:W-:Y:S05]  /*10200*/  @!P0 NANOSLEEP.SYNCS 0x989680 ;  /* 0x009896800000895d */ /* 0x002fea0003900000 */
[----:B------:R-:W1:Y:S02]  /*10210*/  @!P0 SYNCS.PHASECHK.TRANS64 P0, [R9+URZ], R4 ;  /* 0x00000004090085a7 */ /* 0x000e64000800007f */
[----:B-1----:R-:W-:Y:S05]  /*10220*/  @!P0 BRA `(.L_x_316) ;  /* 0xfffffffc00f08947 */ /* 0x002fea000383ffff */
[----:B------:R-:W-:Y:S05]  /*10230*/  BRA `(.L_x_328) ;  /* 0xfffffff800f87947 */ /* 0x000fea000383ffff */
.L_x_329:
[----:B------:R-:W-:-:S00]  /*10240*/  BRA `(.L_x_329) ;  /* 0xfffffffc00fc7947 */ /* 0x000fc0000383ffff */
[----:B------:R-:W-:-:S00]  /*10250*/  NOP ;  /* 0x0000000000007918 */ /* 0x000fc00000000000 */
        /* <DEDUP_REMOVED lines=10> */
.L_x_330:


//--------------------- .nv.shared._ZN7cutlass13device_kernelINS_4gemm6kernel13GemmUniversalIN4cute5tupleIJiiiiEEENS1_10collective13CollectiveMmaINS1_37MainloopSm90TmaGmmaWarpSpecializedFP8ILi3ENS5_IJNS4_1CILi1EEESB_SB_EEENS1_32KernelTmaWarpSpecializedPingpongEEENS5_IJNSA_ILi64EEENSA_ILi256EEENSA_ILi128EEEEEENS_12float_e4m3_tENS5_IJlSB_lEEESJ_SK_NS4_8TiledMMAINS4_8MMA_AtomIJNS4_4SM904GMMA31MMA_64x256x32_F32E4M3E4M3_SS_TNILNSO_7ScaleInE1ELSQ_1EEEEEENS4_6LayoutISC_NS5_IJNSA_ILi0EEESU_SU_EEEEENS5_IJNS4_10UnderscoreESX_SX_EEEEENS4_13SM90_TMA_LOADENS4_14ComposedLayoutINS4_7SwizzleILi3ELi4ELi3EEENS4_18smem_ptr_flag_bitsILi8EEENST_INS5_IJNSA_ILi8EEESH_EEENS5_IJSH_SB_EEEEEEEvNS4_8identityES10_S1A_vS1B_EENS_8epilogue10collective6detail29Sm90TmaWarpSpecializedAdapterINS1E_15DefaultEpilogueISJ_SK_SK_NS1D_6thread17LinearCombinationISJ_Li1EffLNS1I_9ScaleType4KindE0ELNS_15FloatRoundStyleE2ESJ_EENS1_15EpilogueDefaultEEEEEvvEEEEvNT_6ParamsE --------------------------
	.section	.nv.shared._ZN7cutlass13device_kernelINS_4gemm6kernel13GemmUniversalIN4cute5tupleIJiiiiEEENS1_10collective13CollectiveMmaINS1_37MainloopSm90TmaGmmaWarpSpecializedFP8ILi3ENS5_IJNS4_1CILi1EEESB_SB_EEENS1_32KernelTmaWarpSpecializedPingpongEEENS5_IJNSA_ILi64EEENSA_ILi256EEENSA_ILi128EEEEEENS_12float_e4m3_tENS5_IJlSB_lEEESJ_SK_NS4_8TiledMMAINS4_8MMA_AtomIJNS4_4SM904GMMA31MMA_64x256x32_F32E4M3E4M3_SS_TNILNSO_7ScaleInE1ELSQ_1EEEEEENS4_6LayoutISC_NS5_IJNSA_ILi0EEESU_SU_EEEEENS5_IJNS4_10UnderscoreESX_SX_EEEEENS4_13SM90_TMA_LOADENS4_14ComposedLayoutINS4_7SwizzleILi3ELi4ELi3EEENS4_18smem_ptr_flag_bitsILi8EEENST_INS5_IJNSA_ILi8EEESH_EEENS5_IJSH_SB_EEEEEEEvNS4_8identityES10_S1A_vS1B_EENS_8epilogue10collective6detail29Sm90TmaWarpSpecializedAdapterINS1E_15DefaultEpilogueISJ_SK_SK_NS1D_6thread17LinearCombinationISJ_Li1EffLNS1I_9ScaleType4KindE0ELNS_15FloatRoundStyleE2ESJ_EENS1_15EpilogueDefaultEEEEEvvEEEEvNT_6ParamsE,"aw",@nobits
	.sectionflags	@""
	.align	16
	.zero		1024


//--------------------- .nv.shared.reserved.0     --------------------------
	.section	.nv.shared.reserved.0,"aw",@nobits
	.weak		__nv_reservedSMEM_offset_0_alias
	.size		__nv_reservedSMEM_offset_0_alias, 0, 0
	.other		__nv_reservedSMEM_offset_0_alias,@"STO_CUDA_RESERVED_SHARED STV_DEFAULT"
__nv_reservedSMEM_offset_0_alias:
	.zero		0


//--------------------- .nv.global                --------------------------
	.section	.nv.global,"aw",@nobits
.nv.global:
	.type		_ZN40_INTERNAL_017c8441_4_k_cu_6a4179e6_182404cute1_E,@object
	.size		_ZN40_INTERNAL_017c8441_4_k_cu_6a4179e6_182404cute1_E,(_ZN40_INTERNAL_017c8441_4_k_cu_6a4179e6_182404cuda3std3__45__cpo6cbeginE - _ZN40_INTERNAL_017c8441_4_k_cu_6a4179e6_182404cute1_E)
_ZN40_INTERNAL_017c8441_4_k_cu_6a4179e6_182404cute1_E:
	.zero		1
	.type		_ZN40_INTERNAL_017c8441_4_k_cu_6a4179e6_182404cuda3std3__45__cpo6cbeginE,@object
	.size		_ZN40_INTERNAL_017c8441_4_k_cu_6a4179e6_182404cuda3std3__45__cpo6cbeginE,(_ZN40_INTERNAL_017c8441_4_k_cu_6a4179e6_182404cuda3std3__48in_placeE - _ZN40_INTERNAL_017c8441_4_k_cu_6a4179e6_182404cuda3std3__45__cpo6cbeginE)
_ZN40_INTERNAL_017c8441_4_k_cu_6a4179e6_182404cuda3std3__45__cpo6cbeginE:
	.zero		1
	.type		_ZN40_INTERNAL_017c8441_4_k_cu_6a4179e6_182404cuda3std3__48in_placeE,@object
	.size		_ZN40_INTERNAL_017c8441_4_k_cu_6a4179e6_182404cuda3std3__48in_placeE,(_ZN40_INTERNAL_017c8441_4_k_cu_6a4179e6_182404cuda3std6ranges3__45__cpo9iter_moveE - _ZN40_INTERNAL_017c8441_4_k_cu_6a4179e6_182404cuda3std3__48in_placeE)
_ZN40_INTERNAL_017c8441_4_k_cu_6a4179e6_182404cuda3std3__48in_placeE:
	.zero		1
	.type		_ZN40_INTERNAL_017c8441_4_k_cu_6a4179e6_182404cuda3std6ranges3__45__cpo9iter_moveE,@object
	.size		_ZN40_INTERNAL_017c8441_4_k_cu_6a4179e6_182404cuda3std6ranges3__45__cpo9iter_moveE,(_ZN40_INTERNAL_017c8441_4_k_cu_6a4179e6_182404cuda3std3__45__cpo5beginE - _ZN40_INTERNAL_017c8441_4_k_cu_6a4179e6_182404cuda3std6ranges3__45__cpo9iter_moveE)
_ZN40_INTERNAL_017c8441_4_k_cu_6a4179e6_182404cuda3std6ranges3__45__cpo9iter_moveE:
	.zero		1
	.type		_ZN40_INTERNAL_017c8441_4_k_cu_6a4179e6_182404cuda3std3__45__cpo5beginE,@object
	.size		_ZN40_INTERNAL_017c8441_4_k_cu_6a4179e6_182404cuda3std3__45__cpo5beginE,(_ZN40_INTERNAL_017c8441_4_k_cu_6a4179e6_182404cuda3std3__442_GLOBAL__N__017c8441_4_k_cu_6a4179e6_182406ignoreE - _ZN40_INTERNAL_017c8441_4_k_cu_6a4179e6_182404cuda3std3__45__cpo5beginE)
_ZN40_INTERNAL_017c8441_4_k_cu_6a4179e6_182404cuda3std3__45__cpo5beginE:
	.zero		1
	.type		_ZN40_INTERNAL_017c8441_4_k_cu_6a4179e6_182404cuda3std3__442_GLOBAL__N__017c8441_4_k_cu_6a4179e6_182406ignoreE,@object
	.size		_ZN40_INTERNAL_017c8441_4_k_cu_6a4179e6_182404cuda3std3__442_GLOBAL__N__017c8441_4_k_cu_6a4179e6_182406ignoreE,(_ZN40_INTERNAL_017c8441_4_k_cu_6a4179e6_182404cute7productE - _ZN40_INTERNAL_017c8441_4_k_cu_6a4179e6_182404cuda3std3__442_GLOBAL__N__017c8441_4_k_cu_6a4179e6_182406ignoreE)
_ZN40_INTERNAL_017c8441_4_k_cu_6a4179e6_182404cuda3std3__442_GLOBAL__N__017c8441_4_k_cu_6a4179e6_182406ignoreE:
	.zero		1
	.type		_ZN40_INTERNAL_017c8441_4_k_cu_6a4179e6_182404cute7productE,@object
	.size		_ZN40_INTERNAL_017c8441_4_k_cu_6a4179e6_182404cute7productE,(_ZN40_INTERNAL_017c8441_4_k_cu_6a4179e6_182404cuda3std3__45__cpo3endE - _ZN40_INTERNAL_017c8441_4_k_cu_6a4179e6_182404cute7productE)
_ZN40_INTERNAL_017c8441_4_k_cu_6a4179e6_182404cute7productE:
	.zero		1
	.type		_ZN40_INTERNAL_017c8441_4_k_cu_6a4179e6_182404cuda3std3__45__cpo3endE,@object
	.size		_ZN40_INTERNAL_017c8441_4_k_cu_6a4179e6_182404cuda3std3__45__cpo3endE,(_ZN40_INTERNAL_017c8441_4_k_cu_6a4179e6_182404cuda3std3__419piecewise_constructE - _ZN40_INTERNAL_017c8441_4_k_cu_6a4179e6_182404cuda3std3__45__cpo3endE)
_ZN40_INTERNAL_017c8441_4_k_cu_6a4179e6_182404cuda3std3__45__cpo3endE:
	.zero		1
	.type		_ZN40_INTERNAL_017c8441_4_k_cu_6a4179e6_182404cuda3std3__419piecewise_constructE,@object
	.size		_ZN40_INTERNAL_017c8441_4_k_cu_6a4179e6_182404cuda3std3__419piecewise_constructE,(_ZN40_INTERNAL_017c8441_4_k_cu_6a4179e6_182404cuda3std3__45__cpo4cendE - _ZN40_INTERNAL_017c8441_4_k_cu_6a4179e6_182404cuda3std3__419piecewise_constructE)
_ZN40_INTERNAL_017c8441_4_k_cu_6a4179e6_182404cuda3std3__419piecewise_constructE:
	.zero		1
	.type		_ZN40_INTERNAL_017c8441_4_k_cu_6a4179e6_182404cuda3std3__45__cpo4cendE,@object
	.size		_ZN40_INTERNAL_017c8441_4_k_cu_6a4179e6_182404cuda3std3__45__cpo4cendE,(_ZN40_INTERNAL_017c8441_4_k_cu_6a4179e6_182404cuda3std6ranges3__45__cpo4swapE - _ZN40_INTERNAL_017c8441_4_k_cu_6a4179e6_182404cuda3std3__45__cpo4cendE)
_ZN40_INTERNAL_017c8441_4_k_cu_6a4179e6_182404cuda3std3__45__cpo4cendE:
	.zero		1
	.type		_ZN40_INTERNAL_017c8441_4_k_cu_6a4179e6_182404cuda3std6ranges3__45__cpo4swapE,@object
	.size		_ZN40_INTERNAL_017c8441_4_k_cu_6a4179e6_182404cuda3std6ranges3__45__cpo4swapE,(.L_7 - _ZN40_INTERNAL_017c8441_4_k_cu_6a4179e6_182404cuda3std6ranges3__45__cpo4swapE)
_ZN40_INTERNAL_017c8441_4_k_cu_6a4179e6_182404cuda3std6ranges3__45__cpo4swapE:
	.zero		1
.L_7:


//--------------------- .nv.constant0._ZN7cutlass13device_kernelINS_4gemm6kernel13GemmUniversalIN4cute5tupleIJiiiiEEENS1_10collective13CollectiveMmaINS1_37MainloopSm90TmaGmmaWarpSpecializedFP8ILi3ENS5_IJNS4_1CILi1EEESB_SB_EEENS1_32KernelTmaWarpSpecializedPingpongEEENS5_IJNSA_ILi64EEENSA_ILi256EEENSA_ILi128EEEEEENS_12float_e4m3_tENS5_IJlSB_lEEESJ_SK_NS4_8TiledMMAINS4_8MMA_AtomIJNS4_4SM904GMMA31MMA_64x256x32_F32E4M3E4M3_SS_TNILNSO_7ScaleInE1ELSQ_1EEEEEENS4_6LayoutISC_NS5_IJNSA_ILi0EEESU_SU_EEEEENS5_IJNS4_10UnderscoreESX_SX_EEEEENS4_13SM90_TMA_LOADENS4_14ComposedLayoutINS4_7SwizzleILi3ELi4ELi3EEENS4_18smem_ptr_flag_bitsILi8EEENST_INS5_IJNSA_ILi8EEESH_EEENS5_IJSH_SB_EEEEEEEvNS4_8identityES10_S1A_vS1B_EENS_8epilogue10collective6detail29Sm90TmaWarpSpecializedAdapterINS1E_15DefaultEpilogueISJ_SK_SK_NS1D_6thread17LinearCombinationISJ_Li1EffLNS1I_9ScaleType4KindE0ELNS_15FloatRoundStyleE2ESJ_EENS1_15EpilogueDefaultEEEEEvvEEEEvNT_6ParamsE --------------------------
	.section	.nv.constant0._ZN7cutlass13device_kernelINS_4gemm6kernel13GemmUniversalIN4cute5tupleIJiiiiEEENS1_10collective13CollectiveMmaINS1_37MainloopSm90TmaGmmaWarpSpecializedFP8ILi3ENS5_IJNS4_1CILi1EEESB_SB_EEENS1_32KernelTmaWarpSpecializedPingpongEEENS5_IJNSA_ILi64EEENSA_ILi256EEENSA_ILi128EEEEEENS_12float_e4m3_tENS5_IJlSB_lEEESJ_SK_NS4_8TiledMMAINS4_8MMA_AtomIJNS4_4SM904GMMA31MMA_64x256x32_F32E4M3E4M3_SS_TNILNSO_7ScaleInE1ELSQ_1EEEEEENS4_6LayoutISC_NS5_IJNSA_ILi0EEESU_SU_EEEEENS5_IJNS4_10UnderscoreESX_SX_EEEEENS4_13SM90_TMA_LOADENS4_14ComposedLayoutINS4_7SwizzleILi3ELi4ELi3EEENS4_18smem_ptr_flag_bitsILi8EEENST_INS5_IJNSA_ILi8EEESH_EEENS5_IJSH_SB_EEEEEEEvNS4_8identityES10_S1A_vS1B_EENS_8epilogue10collective6detail29Sm90TmaWarpSpecializedAdapterINS1E_15DefaultEpilogueISJ_SK_SK_NS1D_6thread17LinearCombinationISJ_Li1EffLNS1I_9ScaleType4KindE0ELNS_15FloatRoundStyleE2ESJ_EENS1_15EpilogueDefaultEEEEEvvEEEEvNT_6ParamsE,"a",@progbits
	.sectionflags	@""
	.align	4
.nv.constant0._ZN7cutlass13device_kernelINS_4gemm6kernel13GemmUniversalIN4cute5tupleIJiiiiEEENS1_10collective13CollectiveMmaINS1_37MainloopSm90TmaGmmaWarpSpecializedFP8ILi3ENS5_IJNS4_1CILi1EEESB_SB_EEENS1_32KernelTmaWarpSpecializedPingpongEEENS5_IJNSA_ILi64EEENSA_ILi256EEENSA_ILi128EEEEEENS_12float_e4m3_tENS5_IJlSB_lEEESJ_SK_NS4_8TiledMMAINS4_8MMA_AtomIJNS4_4SM904GMMA31MMA_64x256x32_F32E4M3E4M3_SS_TNILNSO_7ScaleInE1ELSQ_1EEEEEENS4_6LayoutISC_NS5_IJNSA_ILi0EEESU_SU_EEEEENS5_IJNS4_10UnderscoreESX_SX_EEEEENS4_13SM90_TMA_LOADENS4_14ComposedLayoutINS4_7SwizzleILi3ELi4ELi3EEENS4_18smem_ptr_flag_bitsILi8EEENST_INS5_IJNSA_ILi8EEESH_EEENS5_IJSH_SB_EEEEEEEvNS4_8identityES10_S1A_vS1B_EENS_8epilogue10collective6detail29Sm90TmaWarpSpecializedAdapterINS1E_15DefaultEpilogueISJ_SK_SK_NS1D_6thread17LinearCombinationISJ_Li1EffLNS1I_9ScaleType4KindE0ELNS_15FloatRoundStyleE2ESJ_EENS1_15EpilogueDefaultEEEEEvvEEEEvNT_6ParamsE:
	.zero		1664


//--------------------- SYMBOLS --------------------------

	.type		.nv.reservedSmem.offset0,@object
	.size		.nv.reservedSmem.offset0,0x4
